	.target	sm_90a

	.elftype	@"ET_EXEC"


//--------------------- .note.nv.tkinfo           --------------------------
	.section	.note.nv.tkinfo,"",@"SHT_NOTE"
	.sectionflags	@"SHF_NOTE_NV_TKINFO"
	.tkinfo
        /*0018*/ 	.word	0x00000002
        /*0030*/ 	.string	""
        /*0030*/ 	.string	"ptxas"
        /*0030*/ 	.string	"Cuda compilation tools, release 13.0, V13.0.88"
        /*0030*/ 	.string	"Build cuda_13.0.r13.0/compiler.36424714_0"
        /*0030*/ 	.string	"-v  -suppress-debug-info  -lineinfo  -arch sm_90a "



//--------------------- .note.nv.cuinfo           --------------------------
	.section	.note.nv.cuinfo,"",@"SHT_NOTE"
	.sectionflags	@"SHF_NOTE_NV_CUINFO"
        /*0018*/ 	.short	0x0002
        /*001a*/ 	.short	0x005a
        /*001c*/ 	.short	0x0082
	.zero		2


//--------------------- .nv.info                  --------------------------
	.section	.nv.info,"",@"SHT_CUDA_INFO"
	.align	4


	//----- nvinfo : EIATTR_REGCOUNT
	.align		4
        /*0000*/ 	.byte	0x04, 0x2f
        /*0002*/ 	.short	(.L_1 - .L_0)
	.align		4
.L_0:
        /*0004*/ 	.word	index@(matmul_kernel)
        /*0008*/ 	.word	0x000000f2


	//----- nvinfo : EIATTR_FRAME_SIZE
	.align		4
.L_1:
        /*000c*/ 	.byte	0x04, 0x11
        /*000e*/ 	.short	(.L_3 - .L_2)
	.align		4
.L_2:
        /*0010*/ 	.word	index@(matmul_kernel)
        /*0014*/ 	.word	0x00000000


	//----- nvinfo : EIATTR_MIN_STACK_SIZE
	.align		4
.L_3:
        /*0018*/ 	.byte	0x04, 0x12
        /*001a*/ 	.short	(.L_5 - .L_4)
	.align		4
.L_4:
        /*001c*/ 	.word	index@(matmul_kernel)
        /*0020*/ 	.word	0x00000000
.L_5:


//--------------------- .nv.compat                --------------------------
	.section	.nv.compat,"",@"SHT_CUDA_COMPAT_INFO"
	.align	4
        /*0000*/ 	.byte	0x02, 0x09, 0x01, 0x00, 0x02, 0x02, 0x04, 0x00, 0x02, 0x05, 0x05, 0x00, 0x03, 0x07, 0x01, 0x01
        /*0010*/ 	.byte	0x02, 0x03, 0x00, 0x00, 0x02, 0x06, 0x01, 0x00, 0x04, 0x0b, 0x08, 0x00, 0x00, 0x00, 0x00, 0x00
        /*0020*/ 	.byte	0x00, 0x00, 0x00, 0x00


//--------------------- .nv.info.matmul_kernel    --------------------------
	.section	.nv.info.matmul_kernel,"",@"SHT_CUDA_INFO"
	.sectionflags	@""
	.align	4


	//----- nvinfo : EIATTR_CUDA_API_VERSION
	.align		4
        /*0000*/ 	.byte	0x04, 0x37
        /*0002*/ 	.short	(.L_7 - .L_6)
.L_6:
        /*0004*/ 	.word	0x00000082


	//----- nvinfo : EIATTR_KPARAM_INFO
	.align		4
.L_7:
        /*0008*/ 	.byte	0x04, 0x17
        /*000a*/ 	.short	(.L_9 - .L_8)
.L_8:
        /*000c*/ 	.word	0x00000000
        /*0010*/ 	.short	0x000d
        /*0012*/ 	.short	0x0048
        /*0014*/ 	.byte	0x00, 0xf4, 0x21, 0x00


	//----- nvinfo : EIATTR_KPARAM_INFO
	.align		4
.L_9:
        /*0018*/ 	.byte	0x04, 0x17
        /*001a*/ 	.short	(.L_11 - .L_10)
.L_10:
        /*001c*/ 	.word	0x00000000
        /*0020*/ 	.short	0x000c
        /*0022*/ 	.short	0x0040
        /*0024*/ 	.byte	0x00, 0xf4, 0x21, 0x00


	//----- nvinfo : EIATTR_KPARAM_INFO
	.align		4
.L_11:
        /*0028*/ 	.byte	0x04, 0x17
        /*002a*/ 	.short	(.L_13 - .L_12)
.L_12:
        /*002c*/ 	.word	0x00000000
        /*0030*/ 	.short	0x000b
        /*0032*/ 	.short	0x0038
        /*0034*/ 	.byte	0x00, 0xf0, 0x11, 0x00


	//----- nvinfo : EIATTR_KPARAM_INFO
	.align		4
.L_13:
        /*0038*/ 	.byte	0x04, 0x17
        /*003a*/ 	.short	(.L_15 - .L_14)
.L_14:
        /*003c*/ 	.word	0x00000000
        /*0040*/ 	.short	0x000a
        /*0042*/ 	.short	0x0034
        /*0044*/ 	.byte	0x00, 0xf0, 0x11, 0x00


	//----- nvinfo : EIATTR_KPARAM_INFO
	.align		4
.L_15:
        /*0048*/ 	.byte	0x04, 0x17
        /*004a*/ 	.short	(.L_17 - .L_16)
.L_16:
        /*004c*/ 	.word	0x00000000
        /*0050*/ 	.short	0x0009
        /*0052*/ 	.short	0x0030
        /*0054*/ 	.byte	0x00, 0xf0, 0x11, 0x00


	//----- nvinfo : EIATTR_KPARAM_INFO
	.align		4
.L_17:
        /*0058*/ 	.byte	0x04, 0x17
        /*005a*/ 	.short	(.L_19 - .L_18)
.L_18:
        /*005c*/ 	.word	0x00000000
        /*0060*/ 	.short	0x0008
        /*0062*/ 	.short	0x002c
        /*0064*/ 	.byte	0x00, 0xf0, 0x11, 0x00


	//----- nvinfo : EIATTR_KPARAM_INFO
	.align		4
.L_19:
        /*0068*/ 	.byte	0x04, 0x17
        /*006a*/ 	.short	(.L_21 - .L_20)
.L_20:
        /*006c*/ 	.word	0x00000000
        /*0070*/ 	.short	0x0007
        /*0072*/ 	.short	0x0028
        /*0074*/ 	.byte	0x00, 0xf0, 0x11, 0x00


	//----- nvinfo : EIATTR_KPARAM_INFO
	.align		4
.L_21:
        /*0078*/ 	.byte	0x04, 0x17
        /*007a*/ 	.short	(.L_23 - .L_22)
.L_22:
        /*007c*/ 	.word	0x00000000
        /*0080*/ 	.short	0x0006
        /*0082*/ 	.short	0x0024
        /*0084*/ 	.byte	0x00, 0xf0, 0x11, 0x00


	//----- nvinfo : EIATTR_KPARAM_INFO
	.align		4
.L_23:
        /*0088*/ 	.byte	0x04, 0x17
        /*008a*/ 	.short	(.L_25 - .L_24)
.L_24:
        /*008c*/ 	.word	0x00000000
        /*0090*/ 	.short	0x0005
        /*0092*/ 	.short	0x0020
        /*0094*/ 	.byte	0x00, 0xf0, 0x11, 0x00


	//----- nvinfo : EIATTR_KPARAM_INFO
	.align		4
.L_25:
        /*0098*/ 	.byte	0x04, 0x17
        /*009a*/ 	.short	(.L_27 - .L_26)
.L_26:
        /*009c*/ 	.word	0x00000000
        /*00a0*/ 	.short	0x0004
        /*00a2*/ 	.short	0x001c
        /*00a4*/ 	.byte	0x00, 0xf0, 0x11, 0x00


	//----- nvinfo : EIATTR_KPARAM_INFO
	.align		4
.L_27:
        /*00a8*/ 	.byte	0x04, 0x17
        /*00aa*/ 	.short	(.L_29 - .L_28)
.L_28:
        /*00ac*/ 	.word	0x00000000
        /*00b0*/ 	.short	0x0003
        /*00b2*/ 	.short	0x0018
        /*00b4*/ 	.byte	0x00, 0xf0, 0x11, 0x00


	//----- nvinfo : EIATTR_KPARAM_INFO
	.align		4
.L_29:
        /*00b8*/ 	.byte	0x04, 0x17
        /*00ba*/ 	.short	(.L_31 - .L_30)
.L_30:
        /*00bc*/ 	.word	0x00000000
        /*00c0*/ 	.short	0x0002
        /*00c2*/ 	.short	0x0010
        /*00c4*/ 	.byte	0x00, 0xf4, 0x21, 0x00


	//----- nvinfo : EIATTR_KPARAM_INFO
	.align		4
.L_31:
        /*00c8*/ 	.byte	0x04, 0x17
        /*00ca*/ 	.short	(.L_33 - .L_32)
.L_32:
        /*00cc*/ 	.word	0x00000000
        /*00d0*/ 	.short	0x0001
        /*00d2*/ 	.short	0x0008
        /*00d4*/ 	.byte	0x00, 0xf4, 0x21, 0x00


	//----- nvinfo : EIATTR_KPARAM_INFO
	.align		4
.L_33:
        /*00d8*/ 	.byte	0x04, 0x17
        /*00da*/ 	.short	(.L_35 - .L_34)
.L_34:
        /*00dc*/ 	.word	0x00000000
        /*00e0*/ 	.short	0x0000
        /*00e2*/ 	.short	0x0000
        /*00e4*/ 	.byte	0x00, 0xf4, 0x21, 0x00


	//----- nvinfo : EIATTR_SPARSE_MMA_MASK
	.align		4
.L_35:
        /*00e8*/ 	.byte	0x03, 0x50
        /*00ea*/ 	.short	0x0000


	//----- nvinfo : EIATTR_MAXREG_COUNT
	.align		4
        /*00ec*/ 	.byte	0x03, 0x1b
        /*00ee*/ 	.short	0x00ff


	//----- nvinfo : EIATTR_NUM_BARRIERS
	.align		4
        /*00f0*/ 	.byte	0x02, 0x4c
        /*00f2*/ 	.byte	0x01
	.zero		1


	//----- nvinfo : EIATTR_MERCURY_ISA_VERSION
	.align		4
        /*00f4*/ 	.byte	0x03, 0x5f
        /*00f6*/ 	.short	0x0101


	//----- nvinfo : EIATTR_EXIT_INSTR_OFFSETS
	.align		4
        /*00f8*/ 	.byte	0x04, 0x1c
        /*00fa*/ 	.short	(.L_37 - .L_36)


	//   ....[0]....
.L_36:
        /*00fc*/ 	.word	0x0000ab10


	//   ....[1]....
        /*0100*/ 	.word	0x0000ab30


	//----- nvinfo : EIATTR_REQNTID
	.align		4
.L_37:
        /*0104*/ 	.byte	0x04, 0x10
        /*0106*/ 	.short	(.L_39 - .L_38)
.L_38:
        /*0108*/ 	.word	0x00000080
        /*010c*/ 	.word	0x00000001
        /*0110*/ 	.word	0x00000001


	//----- nvinfo : EIATTR_CBANK_PARAM_SIZE
	.align		4
.L_39:
        /*0114*/ 	.byte	0x03, 0x19
        /*0116*/ 	.short	0x0050


	//----- nvinfo : EIATTR_PARAM_CBANK
	.align		4
        /*0118*/ 	.byte	0x04, 0x0a
        /*011a*/ 	.short	(.L_41 - .L_40)
	.align		4
.L_40:
        /*011c*/ 	.word	index@(.nv.constant0.matmul_kernel)
        /*0120*/ 	.short	0x0210
        /*0122*/ 	.short	0x0050


	//----- nvinfo : EIATTR_SW_WAR
	.align		4
.L_41:
        /*0124*/ 	.byte	0x04, 0x36
        /*0126*/ 	.short	(.L_43 - .L_42)
.L_42:
        /*0128*/ 	.word	0x00000008
.L_43:


//--------------------- .nv.callgraph             --------------------------
	.section	.nv.callgraph,"",@"SHT_CUDA_CALLGRAPH"
	.align	4
	.sectionentsize	8
	.align		4
        /*0000*/ 	.word	0x00000000
	.align		4
        /*0004*/ 	.word	0xffffffff
	.align		4
        /*0008*/ 	.word	0x00000000
	.align		4
        /*000c*/ 	.word	0xfffffffe
	.align		4
        /*0010*/ 	.word	0x00000000
	.align		4
        /*0014*/ 	.word	0xfffffffd
	.align		4
        /*0018*/ 	.word	0x00000000
	.align		4
        /*001c*/ 	.word	0xfffffffc


//--------------------- .text.matmul_kernel       --------------------------
	.section	.text.matmul_kernel,"ax",@progbits
	.align	128
        .global         matmul_kernel
        .type           matmul_kernel,@function
        .size           matmul_kernel,(.L_x_3 - matmul_kernel)
        .other          matmul_kernel,@"STO_CUDA_ENTRY STV_DEFAULT"
matmul_kernel:
.text.matmul_kernel:
[----:B------:R-:W-:Y:S08]  /*0000*/  LDC R1, c[0x0][0x28] ;  /* 0x00000a00ff017b82 */ /* 0x000ff00000000800 */
[----:B------:R-:W1:Y:S01]  /*0010*/  LDC.64 R182, c[0x0][0x228] ;  /* 0x00008a00ffb67b82 */ /* 0x000e620000000a00 */
[----:B------:R-:W2:Y:S01]  /*0020*/  S2R R5, SR_CTAID.X ;  /* 0x0000000000057919 */ /* 0x000ea20000002500 */
[----:B------:R-:W-:Y:S01]  /*0030*/  ULDC.64 UR6, c[0x0][0x218] ;  /* 0x0000860000067ab9 */ /* 0x000fe20000000a00 */
[----:B------:R-:W-:Y:S01]  /*0040*/  ULDC.64 UR4, c[0x0][0x210] ;  /* 0x0000840000047ab9 */ /* 0x000fe20000000a00 */
[----:B------:R-:W-:Y:S01]  /*0050*/  ULDC.64 UR16, c[0x0][0x208] ;  /* 0x0000820000107ab9 */ /* 0x000fe20000000a00 */
[----:B------:R-:W3:Y:S03]  /*0060*/  S2R R23, SR_TID.X ;  /* 0x0000000000177919 */ /* 0x000ee60000002100 */
[----:B------:R-:W4:Y:S08]  /*0070*/  LDC.64 R146, c[0x0][0x238] ;  /* 0x00008e00ff927b82 */ /* 0x000f300000000a00 */
[----:B------:R-:W5:Y:S01]  /*0080*/  S2UR UR12, SR_CgaCtaId ;  /* 0x00000000000c79c3 */ /* 0x000f620000008800 */
[----:B-1----:R-:W-:Y:S01]  /*0090*/  VIADD R0, R183, 0x3f ;  /* 0x0000003fb7007836 */ /* 0x002fe20000000000 */
[----:B------:R-:W-:-:S06]  /*00a0*/  IABS R27, R183 ;  /* 0x000000b7001b7213 */ /* 0x000fcc0000000000 */
[----:B------:R-:W1:Y:S01]  /*00b0*/  LDC R133, c[0x0][0x230] ;  /* 0x00008c00ff857b82 */ /* 0x000e620000000800 */
[----:B------:R-:W-:Y:S02]  /*00c0*/  IABS R25, R182 ;  /* 0x000000b600197213 */ /* 0x000fe40000000000 */
[----:B------:R-:W-:Y:S01]  /*00d0*/  SHF.R.S32.HI R3, RZ, 0x1f, R0 ;  /* 0x0000001fff037819 */ /* 0x000fe20000011400 */
[----:B----4-:R-:W-:-:S03]  /*00e0*/  IMAD R92, R146, 0xc, RZ ;  /* 0x0000000c925c7824 */ /* 0x010fc600078e02ff */
[----:B------:R-:W-:Y:S01]  /*00f0*/  LEA.HI R3, R3, R0, RZ, 0x6 ;  /* 0x0000000003037211 */ /* 0x000fe200078f30ff */
[C---:B------:R-:W-:Y:S01]  /*0100*/  IMAD.SHL.U32 R88, R146.reuse, 0x2, RZ ;  /* 0x0000000292587824 */ /* 0x040fe200078e00ff */
[----:B--2---:R-:W-:Y:S01]  /*0110*/  IABS R8, R5 ;  /* 0x0000000500087213 */ /* 0x004fe20000000000 */
[C---:B------:R-:W-:Y:S01]  /*0120*/  IMAD R90, R146.reuse, 0x3, RZ ;  /* 0x00000003925a7824 */ /* 0x040fe200078e02ff */
[----:B------:R-:W-:Y:S01]  /*0130*/  SHF.R.S32.HI R3, RZ, 0x6, R3 ;  /* 0x00000006ff037819 */ /* 0x000fe20000011403 */
[C---:B------:R-:W-:Y:S01]  /*0140*/  IMAD R96, R146.reuse, 0x14, RZ ;  /* 0x0000001492607824 */ /* 0x040fe200078e02ff */
[----:B------:R-:W2:Y:S01]  /*0150*/  LDC R131, c[0x0][0x230] ;  /* 0x00008c00ff837b82 */ /* 0x000ea20000000800 */
[C---:B------:R-:W-:Y:S02]  /*0160*/  IMAD R94, R146.reuse, 0x5, RZ ;  /* 0x00000005925e7824 */ /* 0x040fe400078e02ff */
[----:B------:R-:W-:Y:S02]  /*0170*/  IMAD.SHL.U32 R4, R3, 0x8, RZ ;  /* 0x0000000803047824 */ /* 0x000fe400078e00ff */
[----:B------:R-:W-:-:S02]  /*0180*/  IMAD R100, R146, 0x18, RZ ;  /* 0x0000001892647824 */ /* 0x000fc400078e02ff */
[C---:B------:R-:W-:Y:S01]  /*0190*/  IMAD R104, R146.reuse, 0x1c, RZ ;  /* 0x0000001c92687824 */ /* 0x040fe200078e02ff */
[-C--:B------:R-:W-:Y:S01]  /*01a0*/  IABS R7, R4.reuse ;  /* 0x0000000400077213 */ /* 0x080fe20000000000 */
[C---:B------:R-:W-:Y:S01]  /*01b0*/  IMAD R98, R146.reuse, 0x6, RZ ;  /* 0x0000000692627824 */ /* 0x040fe200078e02ff */
[----:B------:R-:W-:Y:S01]  /*01c0*/  IABS R10, R4 ;  /* 0x00000004000a7213 */ /* 0x000fe20000000000 */
[C---:B------:R-:W-:Y:S01]  /*01d0*/  IMAD R102, R146.reuse, 0x7, RZ ;  /* 0x0000000792667824 */ /* 0x040fe200078e02ff */
[----:B------:R-:W4:Y:S01]  /*01e0*/  I2F.RP R0, R7 ;  /* 0x0000000700007306 */ /* 0x000f220000209400 */
[C---:B------:R-:W-:Y:S01]  /*01f0*/  IMAD.SHL.U32 R106, R146.reuse, 0x8, RZ ;  /* 0x00000008926a7824 */ /* 0x040fe200078e00ff */
[----:B------:R-:W2:Y:S01]  /*0200*/  LDC R135, c[0x0][0x230] ;  /* 0x00008c00ff877b82 */ /* 0x000ea20000000800 */
[C---:B------:R-:W-:Y:S02]  /*0210*/  IMAD R108, R146.reuse, 0x9, RZ ;  /* 0x00000009926c7824 */ /* 0x040fe400078e02ff */
[----:B------:R-:W-:-:S02]  /*0220*/  IMAD R41, R146, 0x28, RZ ;  /* 0x0000002892297824 */ /* 0x000fc400078e02ff */
[C---:B------:R-:W-:Y:S02]  /*0230*/  IMAD R43, R146.reuse, 0x2c, RZ ;  /* 0x0000002c922b7824 */ /* 0x040fe400078e02ff */
[C---:B------:R-:W-:Y:S01]  /*0240*/  IMAD R110, R146.reuse, 0xa, RZ ;  /* 0x0000000a926e7824 */ /* 0x040fe200078e02ff */
[----:B------:R-:W2:Y:S01]  /*0250*/  LDC R137, c[0x0][0x230] ;  /* 0x00008c00ff897b82 */ /* 0x000ea20000000800 */
[C---:B------:R-:W-:Y:S02]  /*0260*/  IMAD R112, R146.reuse, 0xb, RZ ;  /* 0x0000000b92707824 */ /* 0x040fe400078e02ff */
[C---:B------:R-:W-:Y:S01]  /*0270*/  IMAD R45, R146.reuse, 0x30, RZ ;  /* 0x00000030922d7824 */ /* 0x040fe200078e02ff */
[----:B----4-:R-:W4:Y:S01]  /*0280*/  MUFU.RCP R0, R0 ;  /* 0x0000000000007308 */ /* 0x010f220000001000 */
[C---:B------:R-:W-:Y:S02]  /*0290*/  IMAD R47, R146.reuse, 0x34, RZ ;  /* 0x00000034922f7824 */ /* 0x040fe400078e02ff */
[C---:B------:R-:W-:Y:S01]  /*02a0*/  IMAD R114, R146.reuse, 0xd, RZ ;  /* 0x0000000d92727824 */ /* 0x040fe200078e02ff */
[----:B------:R-:W2:Y:S01]  /*02b0*/  LDC R139, c[0x0][0x230] ;  /* 0x00008c00ff8b7b82 */ /* 0x000ea20000000800 */
[----:B------:R-:W-:-:S02]  /*02c0*/  IMAD R49, R146, 0x38, RZ ;  /* 0x0000003892317824 */ /* 0x000fc400078e02ff */
[C---:B------:R-:W-:Y:S02]  /*02d0*/  IMAD R51, R146.reuse, 0x3c, RZ ;  /* 0x0000003c92337824 */ /* 0x040fe400078e02ff */
[C---:B------:R-:W-:Y:S02]  /*02e0*/  IMAD R116, R146.reuse, 0xe, RZ ;  /* 0x0000000e92747824 */ /* 0x040fe400078e02ff */
[C---:B------:R-:W-:Y:S02]  /*02f0*/  IMAD R118, R146.reuse, 0xf, RZ ;  /* 0x0000000f92767824 */ /* 0x040fe400078e02ff */
[C---:B------:R-:W-:Y:S02]  /*0300*/  IMAD R55, R146.reuse, 0x44, RZ ;  /* 0x0000004492377824 */ /* 0x040fe400078e02ff */
[----:B------:R-:W-:Y:S02]  /*0310*/  IMAD.SHL.U32 R120, R146, 0x10, RZ ;  /* 0x0000001092787824 */ /* 0x000fe400078e00ff */
[----:B----4-:R-:W-:-:S02]  /*0320*/  VIADD R2, R0, 0xffffffe ;  /* 0x0ffffffe00027836 */ /* 0x010fc40000000000 */
[----:B------:R-:W-:Y:S02]  /*0330*/  IMAD.MOV R0, RZ, RZ, -R10 ;  /* 0x000000ffff007224 */ /* 0x000fe400078e0a0a */
[----:B------:R4:W3:Y:S01]  /*0340*/  F2I.FTZ.U32.TRUNC.NTZ R3, R2 ;  /* 0x0000000200037305 */ /* 0x0008e2000021f000 */
[C---:B------:R-:W-:Y:S02]  /*0350*/  IMAD R122, R146.reuse, 0x11, RZ ;  /* 0x00000011927a7824 */ /* 0x040fe400078e02ff */
[C---:B------:R-:W-:Y:S02]  /*0360*/  IMAD R57, R146.reuse, 0x48, RZ ;  /* 0x0000004892397824 */ /* 0x040fe400078e02ff */
[C---:B------:R-:W-:Y:S02]  /*0370*/  IMAD R59, R146.reuse, 0x4c, RZ ;  /* 0x0000004c923b7824 */ /* 0x040fe400078e02ff */
[----:B------:R-:W-:Y:S02]  /*0380*/  IMAD R124, R146, 0x12, RZ ;  /* 0x00000012927c7824 */ /* 0x000fe400078e02ff */
[----:B----4-:R-:W-:-:S02]  /*0390*/  IMAD.MOV.U32 R2, RZ, RZ, RZ ;  /* 0x000000ffff027224 */ /* 0x010fc400078e00ff */
[C---:B------:R-:W-:Y:S02]  /*03a0*/  IMAD R126, R146.reuse, 0x13, RZ ;  /* 0x00000013927e7824 */ /* 0x040fe400078e02ff */
[C---:B------:R-:W-:Y:S02]  /*03b0*/  IMAD R61, R146.reuse, 0x50, RZ ;  /* 0x00000050923d7824 */ /* 0x040fe400078e02ff */
[--C-:B---3--:R-:W-:Y:S02]  /*03c0*/  IMAD.MOV R6, RZ, RZ, -R3.reuse ;  /* 0x000000ffff067224 */ /* 0x108fe400078e0a03 */
[----:B------:R-:W-:Y:S02]  /*03d0*/  IMAD R63, R146, 0x54, RZ ;  /* 0x00000054923f7824 */ /* 0x000fe400078e02ff */
[----:B------:R-:W-:Y:S02]  /*03e0*/  IMAD R9, R6, R7, RZ ;  /* 0x0000000706097224 */ /* 0x000fe400078e02ff */
[----:B------:R-:W-:Y:S01]  /*03f0*/  IMAD.MOV.U32 R6, RZ, RZ, R8 ;  /* 0x000000ffff067224 */ /* 0x000fe200078e0008 */
[----:B------:R-:W-:Y:S01]  /*0400*/  LOP3.LUT R8, R23, 0x7f, RZ, 0xc0, !PT ;  /* 0x0000007f17087812 */ /* 0x000fe200078ec0ff */
[----:B------:R-:W-:-:S04]  /*0410*/  IMAD.HI.U32 R3, R3, R9, R2 ;  /* 0x0000000903037227 */ /* 0x000fc800078e0002 */
[----:B------:R-:W-:Y:S02]  /*0420*/  IMAD R128, R146, 0x15, RZ ;  /* 0x0000001592807824 */ /* 0x000fe400078e02ff */
[----:B------:R-:W-:-:S04]  /*0430*/  IMAD.HI.U32 R3, R3, R6, RZ ;  /* 0x0000000603037227 */ /* 0x000fc800078e00ff */
[----:B------:R-:W-:Y:S02]  /*0440*/  IMAD R0, R3, R0, R6 ;  /* 0x0000000003007224 */ /* 0x000fe400078e0206 */
[C---:B------:R-:W-:Y:S02]  /*0450*/  IMAD R65, R146.reuse, 0x58, RZ ;  /* 0x0000005892417824 */ /* 0x040fe400078e02ff */
[C---:B------:R-:W-:Y:S01]  /*0460*/  IMAD R67, R146.reuse, 0x5c, RZ ;  /* 0x0000005c92437824 */ /* 0x040fe200078e02ff */
[----:B------:R-:W-:Y:S01]  /*0470*/  ISETP.GT.U32.AND P1, PT, R7, R0, PT ;  /* 0x000000000700720c */ /* 0x000fe20003f24070 */
[C---:B------:R-:W-:Y:S02]  /*0480*/  IMAD R130, R146.reuse, 0x16, RZ ;  /* 0x0000001692827824 */ /* 0x040fe400078e02ff */
[C---:B------:R-:W-:Y:S02]  /*0490*/  IMAD R132, R146.reuse, 0x17, RZ ;  /* 0x0000001792847824 */ /* 0x040fe400078e02ff */
[----:B------:R-:W-:-:S02]  /*04a0*/  IMAD R69, R146, 0x60, RZ ;  /* 0x0000006092457824 */ /* 0x000fc400078e02ff */
[C---:B------:R-:W-:Y:S02]  /*04b0*/  IMAD R71, R146.reuse, 0x64, RZ ;  /* 0x0000006492477824 */ /* 0x040fe400078e02ff */
[C---:B------:R-:W-:Y:S02]  /*04c0*/  IMAD R134, R146.reuse, 0x19, RZ ;  /* 0x0000001992867824 */ /* 0x040fe400078e02ff */
[----:B------:R-:W-:Y:S02]  /*04d0*/  IMAD R73, R146, 0x68, RZ ;  /* 0x0000006892497824 */ /* 0x000fe400078e02ff */
[----:B------:R-:W-:Y:S02]  /*04e0*/  @!P1 IMAD.IADD R0, R0, 0x1, -R7 ;  /* 0x0000000100009824 */ /* 0x000fe400078e0a07 */
[----:B------:R-:W-:Y:S01]  /*04f0*/  @!P1 VIADD R3, R3, 0x1 ;  /* 0x0000000103039836 */ /* 0x000fe20000000000 */
[----:B------:R-:W-:Y:S01]  /*0500*/  ISETP.NE.AND P1, PT, R4, RZ, PT ;  /* 0x000000ff0400720c */ /* 0x000fe20003f25270 */
[----:B------:R-:W-:Y:S01]  /*0510*/  IMAD R75, R146, 0x6c, RZ ;  /* 0x0000006c924b7824 */ /* 0x000fe200078e02ff */
[----:B------:R-:W-:Y:S01]  /*0520*/  ISETP.GE.U32.AND P0, PT, R0, R7, PT ;  /* 0x000000070000720c */ /* 0x000fe20003f06070 */
[C---:B------:R-:W-:Y:S01]  /*0530*/  IMAD R136, R146.reuse, 0x1a, RZ ;  /* 0x0000001a92887824 */ /* 0x040fe200078e02ff */
[----:B------:R-:W-:Y:S01]  /*0540*/  LOP3.LUT R0, R5, R4, RZ, 0x3c, !PT ;  /* 0x0000000405007212 */ /* 0x000fe200078e3cff */
[----:B------:R-:W-:-:S02]  /*0550*/  IMAD R138, R146, 0x1b, RZ ;  /* 0x0000001b928a7824 */ /* 0x000fc400078e02ff */
[----:B------:R-:W-:Y:S01]  /*0560*/  IMAD R77, R146, 0x70, RZ ;  /* 0x00000070924d7824 */ /* 0x000fe200078e02ff */
[----:B------:R-:W-:Y:S01]  /*0570*/  ISETP.GE.AND P2, PT, R0, RZ, PT ;  /* 0x000000ff0000720c */ /* 0x000fe20003f46270 */
[----:B------:R-:W-:Y:S02]  /*0580*/  VIADD R0, R182, 0x7f ;  /* 0x0000007fb6007836 */ /* 0x000fe40000000000 */
[C---:B------:R-:W-:Y:S02]  /*0590*/  IMAD R79, R146.reuse, 0x74, RZ ;  /* 0x00000074924f7824 */ /* 0x040fe400078e02ff */
[C---:B------:R-:W-:Y:S02]  /*05a0*/  IMAD R140, R146.reuse, 0x1d, RZ ;  /* 0x0000001d928c7824 */ /* 0x040fe400078e02ff */
[----:B------:R-:W-:Y:S02]  /*05b0*/  @P0 VIADD R3, R3, 0x1 ;  /* 0x0000000103030836 */ /* 0x000fe40000000000 */
[----:B------:R-:W-:-:S02]  /*05c0*/  IMAD R81, R146, 0x78, RZ ;  /* 0x0000007892517824 */ /* 0x000fc400078e02ff */
[----:B------:R-:W-:Y:S01]  /*05d0*/  IMAD.MOV.U32 R2, RZ, RZ, R3 ;  /* 0x000000ffff027224 */ /* 0x000fe200078e0003 */
[----:B------:R-:W-:Y:S01]  /*05e0*/  SHF.R.S32.HI R3, RZ, 0x1f, R0 ;  /* 0x0000001fff037819 */ /* 0x000fe20000011400 */
[C---:B------:R-:W-:Y:S02]  /*05f0*/  IMAD R83, R146.reuse, 0x7c, RZ ;  /* 0x0000007c92537824 */ /* 0x040fe400078e02ff */
[----:B------:R-:W-:Y:S01]  /*0600*/  @!P2 IMAD.MOV R2, RZ, RZ, -R2 ;  /* 0x000000ffff02a224 */ /* 0x000fe200078e0a02 */
[----:B------:R-:W-:Y:S01]  /*0610*/  @!P1 LOP3.LUT R2, RZ, R4, RZ, 0x33, !PT ;  /* 0x00000004ff029212 */ /* 0x000fe200078e33ff */
[C---:B------:R-:W-:Y:S01]  /*0620*/  IMAD R142, R146.reuse, 0x1e, RZ ;  /* 0x0000001e928e7824 */ /* 0x040fe200078e02ff */
[----:B------:R-:W-:Y:S01]  /*0630*/  LEA.HI R3, R3, R0, RZ, 0x7 ;  /* 0x0000000003037211 */ /* 0x000fe200078f38ff */
[----:B------:R-:W-:Y:S02]  /*0640*/  IMAD R144, R146, 0x1f, RZ ;  /* 0x0000001f92907824 */ /* 0x000fe400078e02ff */
[----:B------:R-:W-:-:S02]  /*0650*/  IMAD.SHL.U32 R10, R2, 0x8, RZ ;  /* 0x00000008020a7824 */ /* 0x000fc400078e00ff */
[----:B------:R-:W-:-:S03]  /*0660*/  IMAD.MOV R2, RZ, RZ, -R2 ;  /* 0x000000ffff027224 */ /* 0x000fc600078e0a02 */
[----:B------:R-:W-:Y:S01]  /*0670*/  LEA.HI.SX32 R3, R3, -R10, 0x19 ;  /* 0x8000000a03037211 */ /* 0x000fe200078fcaff */
[----:B------:R-:W-:Y:S02]  /*0680*/  IMAD R12, R4, R2, R5 ;  /* 0x00000002040c7224 */ /* 0x000fe400078e0205 */
[----:B------:R-:W-:Y:S01]  /*0690*/  IMAD.MOV.U32 R2, RZ, RZ, RZ ;  /* 0x000000ffff027224 */ /* 0x000fe200078e00ff */
[----:B------:R-:W-:Y:S01]  /*06a0*/  VIMNMX R11, R3, 0x8, PT ;  /* 0x00000008030b7848 */ /* 0x000fe20003fe0100 */
[----:B------:R-:W3:Y:S03]  /*06b0*/  I2F.RP R5, R27 ;  /* 0x0000001b00057306 */ /* 0x000ee60000209400 */
[-C--:B------:R-:W-:Y:S02]  /*06c0*/  IABS R9, R11.reuse ;  /* 0x0000000b00097213 */ /* 0x080fe40000000000 */
[----:B------:R-:W-:-:S03]  /*06d0*/  IABS R4, R11 ;  /* 0x0000000b00047213 */ /* 0x000fc60000000000 */
[----:B------:R-:W4:Y:S08]  /*06e0*/  I2F.RP R0, R9 ;  /* 0x0000000900007306 */ /* 0x000f300000209400 */
[----:B---3--:R-:W-:Y:S08]  /*06f0*/  MUFU.RCP R5, R5 ;  /* 0x0000000500057308 */ /* 0x008ff00000001000 */
[----:B----4-:R-:W3:Y:S02]  /*0700*/  MUFU.RCP R0, R0 ;  /* 0x0000000000007308 */ /* 0x010ee40000001000 */
[----:B---3--:R-:W-:Y:S01]  /*0710*/  VIADD R3, R0, 0xffffffe ;  /* 0x0ffffffe00037836 */ /* 0x008fe20000000000 */
[----:B------:R-:W-:-:S05]  /*0720*/  IABS R0, R12 ;  /* 0x0000000c00007213 */ /* 0x000fca0000000000 */
[----:B------:R-:W3:Y:S02]  /*0730*/  F2I.FTZ.U32.TRUNC.NTZ R3, R3 ;  /* 0x0000000300037305 */ /* 0x000ee4000021f000 */
[----:B---3--:R-:W-:-:S04]  /*0740*/  IMAD.MOV R6, RZ, RZ, -R3 ;  /* 0x000000ffff067224 */ /* 0x008fc800078e0a03 */
[----:B------:R-:W-:Y:S02]  /*0750*/  IMAD R7, R6, R9, RZ ;  /* 0x0000000906077224 */ /* 0x000fe400078e02ff */
[----:B------:R-:W-:Y:S02]  /*0760*/  VIADD R6, R5, 0xffffffe ;  /* 0x0ffffffe05067836 */ /* 0x000fe40000000000 */
[----:B------:R-:W-:Y:S02]  /*0770*/  IMAD.HI.U32 R2, R3, R7, R2 ;  /* 0x0000000703027227 */ /* 0x000fe400078e0002 */
[----:B------:R-:W3:Y:S02]  /*0780*/  I2F.RP R3, R25 ;  /* 0x0000001900037306 */ /* 0x000ee40000209400 */
[----:B------:R-:W-:Y:S02]  /*0790*/  IMAD.MOV.U32 R7, RZ, RZ, R0 ;  /* 0x000000ffff077224 */ /* 0x000fe400078e0000 */
[----:B------:R-:W-:-:S02]  /*07a0*/  IMAD.MOV R0, RZ, RZ, -R4 ;  /* 0x000000ffff007224 */ /* 0x000fc400078e0a04 */
[----:B------:R-:W-:-:S04]  /*07b0*/  IMAD.HI.U32 R2, R2, R7, RZ ;  /* 0x0000000702027227 */ /* 0x000fc800078e00ff */
[----:B------:R-:W-:Y:S02]  /*07c0*/  IMAD R0, R2, R0, R7 ;  /* 0x0000000002007224 */ /* 0x000fe400078e0207 */
[----:B------:R4:W-:Y:S03]  /*07d0*/  F2I.FTZ.U32.TRUNC.NTZ R7, R6 ;  /* 0x0000000600077305 */ /* 0x0009e6000021f000 */
[----:B------:R-:W-:-:S05]  /*07e0*/  ISETP.GT.U32.AND P1, PT, R9, R0, PT ;  /* 0x000000000900720c */ /* 0x000fca0003f24070 */
[----:B---3--:R-:W3:Y:S01]  /*07f0*/  MUFU.RCP R3, R3 ;  /* 0x0000000300037308 */ /* 0x008ee20000001000 */
[----:B----4-:R-:W-:-:S07]  /*0800*/  IMAD.MOV.U32 R6, RZ, RZ, RZ ;  /* 0x000000ffff067224 */ /* 0x010fce00078e00ff */
[----:B------:R-:W-:Y:S02]  /*0810*/  @!P1 IMAD.IADD R0, R0, 0x1, -R9 ;  /* 0x0000000100009824 */ /* 0x000fe400078e0a09 */
[----:B------:R-:W-:Y:S01]  /*0820*/  @!P1 VIADD R2, R2, 0x1 ;  /* 0x0000000102029836 */ /* 0x000fe20000000000 */
[----:B------:R-:W-:Y:S02]  /*0830*/  ISETP.NE.AND P1, PT, R11, RZ, PT ;  /* 0x000000ff0b00720c */ /* 0x000fe40003f25270 */
[----:B------:R-:W-:Y:S02]  /*0840*/  ISETP.GE.U32.AND P0, PT, R0, R9, PT ;  /* 0x000000090000720c */ /* 0x000fe40003f06070 */
[----:B------:R-:W-:Y:S01]  /*0850*/  LOP3.LUT R0, R12, R11, RZ, 0x3c, !PT ;  /* 0x0000000b0c007212 */ /* 0x000fe200078e3cff */
[----:B---3--:R-:W-:Y:S01]  /*0860*/  VIADD R4, R3, 0xffffffe ;  /* 0x0ffffffe03047836 */ /* 0x008fe20000000000 */
[----:B------:R-:W-:Y:S02]  /*0870*/  SHF.R.U32.HI R9, RZ, 0x5, R23 ;  /* 0x00000005ff097819 */ /* 0x000fe40000011617 */
[----:B------:R-:W-:Y:S01]  /*0880*/  ISETP.GE.AND P2, PT, R0, RZ, PT ;  /* 0x000000ff0000720c */ /* 0x000fe20003f46270 */
[----:B------:R3:W4:Y:S01]  /*0890*/  F2I.FTZ.U32.TRUNC.NTZ R5, R4 ;  /* 0x0000000400057305 */ /* 0x000722000021f000 */
[----:B------:R-:W-:-:S05]  /*08a0*/  LOP3.LUT R0, R23, 0x60, RZ, 0xc0, !PT ;  /* 0x0000006017007812 */ /* 0x000fca00078ec0ff */
[----:B------:R-:W-:Y:S01]  /*08b0*/  @P0 VIADD R2, R2, 0x1 ;  /* 0x0000000102020836 */ /* 0x000fe20000000000 */
[----:B------:R-:W-:Y:S01]  /*08c0*/  SHF.R.U32.HI R3, RZ, 0x1, R0 ;  /* 0x00000001ff037819 */ /* 0x000fe20000011600 */
[----:B------:R-:W-:Y:S02]  /*08d0*/  IMAD.SHL.U32 R0, R8, 0x4, RZ ;  /* 0x0000000408007824 */ /* 0x000fe400078e00ff */
[----:B---3--:R-:W-:Y:S02]  /*08e0*/  IMAD.MOV R4, RZ, RZ, -R7 ;  /* 0x000000ffff047224 */ /* 0x008fe400078e0a07 */
[----:B------:R-:W-:Y:S01]  /*08f0*/  @!P2 IMAD.MOV R2, RZ, RZ, -R2 ;  /* 0x000000ffff02a224 */ /* 0x000fe200078e0a02 */
[----:B------:R-:W-:Y:S02]  /*0900*/  @!P1 LOP3.LUT R2, RZ, R11, RZ, 0x33, !PT ;  /* 0x0000000bff029212 */ /* 0x000fe400078e33ff */
[----:B------:R-:W-:Y:S01]  /*0910*/  LOP3.LUT R0, R0, R3, RZ, 0x3c, !PT ;  /* 0x0000000300007212 */ /* 0x000fe200078e3cff */
[----:B----4-:R-:W-:Y:S01]  /*0920*/  IMAD.MOV R14, RZ, RZ, -R5 ;  /* 0x000000ffff0e7224 */ /* 0x010fe200078e0a05 */
[----:B------:R-:W-:Y:S01]  /*0930*/  SGXT.U32 R3, R9, 0x2 ;  /* 0x000000020903781a */ /* 0x000fe20000000000 */
[----:B------:R-:W-:-:S02]  /*0940*/  IMAD R9, R4, R27, RZ ;  /* 0x0000001b04097224 */ /* 0x000fc400078e02ff */
[----:B------:R-:W-:Y:S02]  /*0950*/  IMAD.MOV R4, RZ, RZ, -R2 ;  /* 0x000000ffff047224 */ /* 0x000fe400078e0a02 */
[----:B------:R-:W-:Y:S02]  /*0960*/  IMAD.SHL.U32 R2, R2, 0x40, RZ ;  /* 0x0000004002027824 */ /* 0x000fe400078e00ff */
[----:B------:R-:W-:-:S03]  /*0970*/  IMAD.HI.U32 R7, R7, R9, R6 ;  /* 0x0000000907077227 */ /* 0x000fc600078e0006 */
[----:B------:R-:W-:Y:S01]  /*0980*/  LOP3.LUT R6, R2, R3, RZ, 0xfc, !PT ;  /* 0x0000000302067212 */ /* 0x000fe200078efcff */
[----:B------:R-:W-:Y:S02]  /*0990*/  IMAD R3, R11, R4, R12 ;  /* 0x000000040b037224 */ /* 0x000fe400078e020c */
[----:B------:R-:W-:Y:S01]  /*09a0*/  IMAD R9, R14, R25, RZ ;  /* 0x000000190e097224 */ /* 0x000fe200078e02ff */
[C---:B------:R-:W-:Y:S01]  /*09b0*/  LOP3.LUT R13, R6.reuse, 0x3c, RZ, 0xfc, !PT ;  /* 0x0000003c060d7812 */ /* 0x040fe200078efcff */
[----:B------:R-:W-:Y:S01]  /*09c0*/  IMAD.MOV.U32 R4, RZ, RZ, RZ ;  /* 0x000000ffff047224 */ /* 0x000fe200078e00ff */
[----:B------:R-:W-:Y:S02]  /*09d0*/  IABS R12, R6 ;  /* 0x00000006000c7213 */ /* 0x000fe40000000000 */
[----:B------:R-:W-:Y:S01]  /*09e0*/  IABS R20, R13 ;  /* 0x0000000d00147213 */ /* 0x000fe20000000000 */
[----:B------:R-:W-:Y:S01]  /*09f0*/  IMAD.HI.U32 R4, R5, R9, R4 ;  /* 0x0000000905047227 */ /* 0x000fe200078e0004 */
[----:B------:R-:W-:-:S02]  /*0a00*/  LOP3.LUT R9, R6, 0x4, RZ, 0xfc, !PT ;  /* 0x0000000406097812 */ /* 0x000fc400078efcff */
[----:B------:R-:W-:Y:S01]  /*0a10*/  ISETP.GE.AND P2, PT, R13, RZ, PT ;  /* 0x000000ff0d00720c */ /* 0x000fe20003f46270 */
[----:B------:R-:W-:Y:S01]  /*0a20*/  IMAD.HI.U32 R11, R7, R20, RZ ;  /* 0x00000014070b7227 */ /* 0x000fe200078e00ff */
[----:B------:R-:W-:Y:S02]  /*0a30*/  IABS R14, R9 ;  /* 0x00000009000e7213 */ /* 0x000fe40000000000 */
[----:B------:R-:W-:Y:S01]  /*0a40*/  ISETP.GE.AND P3, PT, R9, RZ, PT ;  /* 0x000000ff0900720c */ /* 0x000fe20003f66270 */
[----:B------:R-:W-:Y:S01]  /*0a50*/  IMAD.MOV R11, RZ, RZ, -R11 ;  /* 0x000000ffff0b7224 */ /* 0x000fe200078e0a0b */
[----:B------:R-:W-:Y:S01]  /*0a60*/  LOP3.LUT R13, R6, 0x8, RZ, 0xfc, !PT ;  /* 0x00000008060d7812 */ /* 0x000fe200078efcff */
[----:B------:R-:W-:Y:S01]  /*0a70*/  IMAD.IADD R5, R10, 0x1, R3 ;  /* 0x000000010a057824 */ /* 0x000fe200078e0203 */
[C---:B------:R-:W-:Y:S01]  /*0a80*/  LOP3.LUT R31, R6.reuse, 0x14, RZ, 0xfc, !PT ;  /* 0x00000014061f7812 */ /* 0x040fe200078efcff */
[----:B------:R-:W-:Y:S01]  /*0a90*/  IMAD R20, R27, R11, R20 ;  /* 0x0000000b1b147224 */ /* 0x000fe200078e0214 */
[----:B------:R-:W-:Y:S01]  /*0aa0*/  LOP3.LUT R11, R6, 0x10, RZ, 0xfc, !PT ;  /* 0x00000010060b7812 */ /* 0x000fe200078efcff */
[----:B------:R-:W-:Y:S01]  /*0ab0*/  IMAD.SHL.U32 R3, R23, 0x10, RZ ;  /* 0x0000001017037824 */ /* 0x000fe200078e00ff */
[----:B------:R-:W-:Y:S01]  /*0ac0*/  IABS R22, R31 ;  /* 0x0000001f00167213 */ /* 0x000fe20000000000 */
[----:B------:R-:W-:Y:S01]  /*0ad0*/  IMAD.HI.U32 R9, R7, R12, RZ ;  /* 0x0000000c07097227 */ /* 0x000fe200078e00ff */
[----:B------:R-:W-:-:S02]  /*0ae0*/  ISETP.GT.U32.AND P5, PT, R27, R20, PT ;  /* 0x000000141b00720c */ /* 0x000fc40003fa4070 */
[----:B------:R-:W-:Y:S01]  /*0af0*/  LOP3.LUT R3, R3, 0x70, RZ, 0xc0, !PT ;  /* 0x0000007003037812 */ /* 0x000fe200078ec0ff */
[----:B------:R-:W-:Y:S01]  /*0b00*/  IMAD.MOV R9, RZ, RZ, -R9 ;  /* 0x000000ffff097224 */ /* 0x000fe200078e0a09 */
[----:B------:R-:W-:Y:S01]  /*0b10*/  ISETP.GE.AND P4, PT, R11, RZ, PT ;  /* 0x000000ff0b00720c */ /* 0x000fe20003f86270 */
[----:B------:R-:W-:Y:S01]  /*0b20*/  IMAD R5, R5, 0x80, R8 ;  /* 0x0000008005057824 */ /* 0x000fe200078e0208 */
[----:B------:R-:W-:Y:S01]  /*0b30*/  IABS R18, R11 ;  /* 0x0000000b00127213 */ /* 0x000fe20000000000 */
[----:B------:R-:W-:Y:S01]  /*0b40*/  IMAD R3, R8, 0x80, R3 ;  /* 0x0000008008037824 */ /* 0x000fe200078e0203 */
[----:B------:R-:W-:Y:S01]  /*0b50*/  ISETP.GE.AND P1, PT, R13, RZ, PT ;  /* 0x000000ff0d00720c */ /* 0x000fe20003f26270 */
[----:B------:R-:W-:Y:S01]  /*0b60*/  IMAD R8, R27, R9, R12 ;  /* 0x000000091b087224 */ /* 0x000fe200078e020c */
[----:B------:R-:W-:Y:S01]  /*0b70*/  IABS R12, R13 ;  /* 0x0000000d000c7213 */ /* 0x000fe20000000000 */
[----:B------:R-:W-:Y:S01]  /*0b80*/  IMAD.HI.U32 R10, R7, R14, RZ ;  /* 0x0000000e070a7227 */ /* 0x000fe200078e00ff */
[----:B------:R-:W-:-:S02]  /*0b90*/  LOP3.LUT R33, R6, 0x1c, RZ, 0xfc, !PT ;  /* 0x0000001c06217812 */ /* 0x000fc400078efcff */
[----:B------:R-:W-:Y:S01]  /*0ba0*/  LOP3.LUT R32, R6, 0x18, RZ, 0xfc, !PT ;  /* 0x0000001806207812 */ /* 0x000fe200078efcff */
[----:B------:R-:W-:Y:S01]  /*0bb0*/  @!P5 IMAD.IADD R20, R20, 0x1, -R27 ;  /* 0x000000011414d824 */ /* 0x000fe200078e0a1b */
[----:B------:R-:W-:Y:S01]  /*0bc0*/  ISETP.GT.U32.AND P5, PT, R27, R8, PT ;  /* 0x000000081b00720c */ /* 0x000fe20003fa4070 */
[----:B------:R-:W-:Y:S01]  /*0bd0*/  IMAD.MOV R10, RZ, RZ, -R10 ;  /* 0x000000ffff0a7224 */ /* 0x000fe200078e0a0a */
[----:B------:R-:W-:Y:S01]  /*0be0*/  IABS R24, R32 ;  /* 0x0000002000187213 */ /* 0x000fe20000000000 */
[----:B------:R-:W-:Y:S01]  /*0bf0*/  IMAD.HI.U32 R13, R7, R22, RZ ;  /* 0x00000016070d7227 */ /* 0x000fe200078e00ff */
[C---:B------:R-:W-:Y:S02]  /*0c00*/  ISETP.GT.U32.AND P6, PT, R27.reuse, R20, PT ;  /* 0x000000141b00720c */ /* 0x040fe40003fc4070 */
[C---:B------:R-:W-:Y:S01]  /*0c10*/  LOP3.LUT R35, R6.reuse, 0x24, RZ, 0xfc, !PT ;  /* 0x0000002406237812 */ /* 0x040fe200078efcff */
[----:B------:R-:W-:Y:S01]  /*0c20*/  IMAD R9, R27, R10, R14 ;  /* 0x0000000a1b097224 */ /* 0x000fe200078e020e */
[C---:B------:R-:W-:Y:S01]  /*0c30*/  LOP3.LUT R10, R6.reuse, 0xc, RZ, 0xfc, !PT ;  /* 0x0000000c060a7812 */ /* 0x040fe200078efcff */
[----:B------:R-:W-:Y:S01]  /*0c40*/  IMAD.MOV R13, RZ, RZ, -R13 ;  /* 0x000000ffff0d7224 */ /* 0x000fe200078e0a0d */
[----:B------:R-:W-:Y:S01]  /*0c50*/  LOP3.LUT R34, R6, 0x20, RZ, 0xfc, !PT ;  /* 0x0000002006227812 */ /* 0x000fe200078efcff */
[----:B------:R-:W-:Y:S01]  /*0c60*/  IMAD.HI.U32 R14, R7, R24, RZ ;  /* 0x00000018070e7227 */ /* 0x000fe200078e00ff */
[----:B------:R-:W-:-:S02]  /*0c70*/  ISETP.GE.AND P0, PT, R10, RZ, PT ;  /* 0x000000ff0a00720c */ /* 0x000fc40003f06270 */
[----:B------:R-:W-:Y:S01]  /*0c80*/  IABS R16, R10 ;  /* 0x0000000a00107213 */ /* 0x000fe20000000000 */
[--C-:B------:R-:W-:Y:S01]  /*0c90*/  @!P5 IMAD.IADD R8, R8, 0x1, -R27.reuse ;  /* 0x000000010808d824 */ /* 0x100fe200078e0a1b */
[----:B------:R-:W-:Y:S01]  /*0ca0*/  IABS R26, R35 ;  /* 0x00000023001a7213 */ /* 0x000fe20000000000 */
[----:B------:R-:W-:Y:S01]  /*0cb0*/  @!P6 IMAD.IADD R20, R20, 0x1, -R27 ;  /* 0x000000011414e824 */ /* 0x000fe200078e0a1b */
[----:B------:R-:W-:Y:S01]  /*0cc0*/  ISETP.GT.U32.AND P6, PT, R27, R9, PT ;  /* 0x000000091b00720c */ /* 0x000fe20003fc4070 */
[----:B------:R-:W-:Y:S01]  /*0cd0*/  IMAD.HI.U32 R10, R7, R12, RZ ;  /* 0x0000000c070a7227 */ /* 0x000fe200078e00ff */
[----:B------:R-:W-:Y:S02]  /*0ce0*/  ISETP.GT.U32.AND P5, PT, R27, R8, PT ;  /* 0x000000081b00720c */ /* 0x000fe40003fa4070 */
[C---:B------:R-:W-:Y:S01]  /*0cf0*/  LOP3.LUT R36, R6.reuse, 0x28, RZ, 0xfc, !PT ;  /* 0x0000002806247812 */ /* 0x040fe200078efcff */
[----:B------:R-:W-:Y:S01]  /*0d00*/  IMAD.MOV R10, RZ, RZ, -R10 ;  /* 0x000000ffff0a7224 */ /* 0x000fe200078e0a0a */
[----:B------:R-:W-:Y:S01]  /*0d10*/  LOP3.LUT R37, R6, 0x2c, RZ, 0xfc, !PT ;  /* 0x0000002c06257812 */ /* 0x000fe200078efcff */
[----:B------:R-:W-:Y:S01]  /*0d20*/  IMAD.HI.U32 R11, R7, R16, RZ ;  /* 0x00000010070b7227 */ /* 0x000fe200078e00ff */
[----:B------:R-:W-:-:S02]  /*0d30*/  IABS R28, R36 ;  /* 0x00000024001c7213 */ /* 0x000fc40000000000 */
[----:B------:R-:W-:Y:S01]  /*0d40*/  IABS R30, R37 ;  /* 0x00000025001e7213 */ /* 0x000fe20000000000 */
[----:B------:R-:W-:Y:S01]  /*0d50*/  IMAD R10, R27, R10, R12 ;  /* 0x0000000a1b0a7224 */ /* 0x000fe200078e020c */
[C---:B------:R-:W-:Y:S01]  /*0d60*/  LOP3.LUT R38, R6.reuse, 0x30, RZ, 0xfc, !PT ;  /* 0x0000003006267812 */ /* 0x040fe200078efcff */
[--C-:B------:R-:W-:Y:S01]  /*0d70*/  @!P6 IMAD.IADD R9, R9, 0x1, -R27.reuse ;  /* 0x000000010909e824 */ /* 0x100fe200078e0a1b */
[----:B------:R-:W-:Y:S01]  /*0d80*/  LOP3.LUT R39, R6, 0x34, RZ, 0xfc, !PT ;  /* 0x0000003406277812 */ /* 0x000fe200078efcff */
[----:B------:R-:W-:Y:S01]  /*0d90*/  @!P5 IMAD.IADD R8, R8, 0x1, -R27 ;  /* 0x000000010808d824 */ /* 0x000fe200078e0a1b */
[C---:B------:R-:W-:Y:S01]  /*0da0*/  ISETP.GT.U32.AND P5, PT, R27.reuse, R10, PT ;  /* 0x0000000a1b00720c */ /* 0x040fe20003fa4070 */
[----:B------:R-:W-:Y:S01]  /*0db0*/  IMAD.MOV R11, RZ, RZ, -R11 ;  /* 0x000000ffff0b7224 */ /* 0x000fe200078e0a0b */
[C---:B------:R-:W-:Y:S01]  /*0dc0*/  ISETP.GT.U32.AND P6, PT, R27.reuse, R9, PT ;  /* 0x000000091b00720c */ /* 0x040fe20003fc4070 */
[C---:B------:R-:W-:Y:S01]  /*0dd0*/  IMAD R13, R27.reuse, R13, R22 ;  /* 0x0000000d1b0d7224 */ /* 0x040fe200078e0216 */
[----:B------:R-:W-:Y:S01]  /*0de0*/  IABS R22, R33 ;  /* 0x0000002100167213 */ /* 0x000fe20000000000 */
[----:B------:R-:W-:Y:S01]  /*0df0*/  IMAD R11, R27, R11, R16 ;  /* 0x0000000b1b0b7224 */ /* 0x000fe200078e0210 */
[----:B------:R-:W-:Y:S01]  /*0e00*/  LOP3.LUT R29, R6, 0x38, RZ, 0xfc, !PT ;  /* 0x00000038061d7812 */ /* 0x000fe200078efcff */
[----:B------:R-:W-:-:S04]  /*0e10*/  IMAD.HI.U32 R12, R7, R18, RZ ;  /* 0x00000012070c7227 */ /* 0x000fc800078e00ff */
[----:B------:R-:W-:-:S04]  /*0e20*/  IMAD.HI.U32 R15, R7, R22, RZ ;  /* 0x00000016070f7227 */ /* 0x000fc800078e00ff */
[--C-:B------:R-:W-:Y:S01]  /*0e30*/  @!P6 IMAD.IADD R9, R9, 0x1, -R27.reuse ;  /* 0x000000010909e824 */ /* 0x100fe200078e0a1b */
[C---:B------:R-:W-:Y:S01]  /*0e40*/  ISETP.GT.U32.AND P6, PT, R27.reuse, R11, PT ;  /* 0x0000000b1b00720c */ /* 0x040fe20003fc4070 */
[----:B------:R-:W-:Y:S01]  /*0e50*/  @!P5 IMAD.IADD R10, R10, 0x1, -R27 ;  /* 0x000000010a0ad824 */ /* 0x000fe200078e0a1b */
[----:B------:R-:W-:Y:S01]  /*0e60*/  ISETP.GE.AND P5, PT, R6, RZ, PT ;  /* 0x000000ff0600720c */ /* 0x000fe20003fa6270 */
[----:B------:R-:W-:Y:S02]  /*0e70*/  IMAD.MOV R15, RZ, RZ, -R15 ;  /* 0x000000ffff0f7224 */ /* 0x000fe400078e0a0f */
[----:B------:R-:W-:Y:S02]  /*0e80*/  IMAD.MOV R12, RZ, RZ, -R12 ;  /* 0x000000ffff0c7224 */ /* 0x000fe400078e0a0c */
[----:B------:R-:W-:Y:S02]  /*0e90*/  IMAD.MOV R14, RZ, RZ, -R14 ;  /* 0x000000ffff0e7224 */ /* 0x000fe400078e0a0e */
[----:B------:R-:W-:-:S02]  /*0ea0*/  IMAD R15, R27, R15, R22 ;  /* 0x0000000f1b0f7224 */ /* 0x000fc400078e0216 */
[----:B------:R-:W-:Y:S02]  /*0eb0*/  IMAD R12, R27, R12, R18 ;  /* 0x0000000c1b0c7224 */ /* 0x000fe400078e0212 */
[----:B------:R-:W-:Y:S02]  /*0ec0*/  @!P6 IMAD.IADD R11, R11, 0x1, -R27 ;  /* 0x000000010b0be824 */ /* 0x000fe400078e0a1b */
[C---:B------:R-:W-:Y:S01]  /*0ed0*/  IMAD R14, R27.reuse, R14, R24 ;  /* 0x0000000e1b0e7224 */ /* 0x040fe200078e0218 */
[----:B------:R-:W-:Y:S01]  /*0ee0*/  IABS R24, R34 ;  /* 0x0000002200187213 */ /* 0x000fe20000000000 */
[----:B------:R-:W-:Y:S01]  /*0ef0*/  IMAD.MOV.U32 R22, RZ, RZ, R20 ;  /* 0x000000ffff167224 */ /* 0x000fe200078e0014 */
[C---:B------:R-:W-:Y:S01]  /*0f00*/  ISETP.GT.U32.AND P6, PT, R27.reuse, R11, PT ;  /* 0x0000000b1b00720c */ /* 0x040fe20003fc4070 */
[----:B------:R-:W-:Y:S01]  /*0f10*/  @!P3 IMAD.MOV R9, RZ, RZ, -R9 ;  /* 0x000000ffff09b224 */ /* 0x000fe200078e0a09 */
[C---:B------:R-:W-:Y:S01]  /*0f20*/  ISETP.GT.U32.AND P3, PT, R27.reuse, R13, PT ;  /* 0x0000000d1b00720c */ /* 0x040fe20003f64070 */
[----:B------:R-:W-:Y:S01]  /*0f30*/  @!P2 IMAD.MOV R22, RZ, RZ, -R22 ;  /* 0x000000ffff16a224 */ /* 0x000fe200078e0a16 */
[C---:B------:R-:W-:Y:S01]  /*0f40*/  ISETP.GT.U32.AND P2, PT, R27.reuse, R10, PT ;  /* 0x0000000a1b00720c */ /* 0x040fe20003f44070 */
[----:B------:R-:W-:Y:S01]  /*0f50*/  @!P5 IMAD.MOV R8, RZ, RZ, -R8 ;  /* 0x000000ffff08d224 */ /* 0x000fe200078e0a08 */
[----:B------:R-:W-:Y:S01]  /*0f60*/  ISETP.GT.U32.AND P5, PT, R27, R12, PT ;  /* 0x0000000c1b00720c */ /* 0x000fe20003fa4070 */
[----:B------:R-:W-:-:S04]  /*0f70*/  IMAD.HI.U32 R17, R7, R26, RZ ;  /* 0x0000001a07117227 */ /* 0x000fc800078e00ff */
[----:B------:R-:W-:-:S04]  /*0f80*/  IMAD.HI.U32 R16, R7, R24, RZ ;  /* 0x0000001807107227 */ /* 0x000fc800078e00ff */
[----:B------:R-:W-:Y:S02]  /*0f90*/  IMAD.MOV R17, RZ, RZ, -R17 ;  /* 0x000000ffff117224 */ /* 0x000fe400078e0a11 */
[----:B------:R-:W-:Y:S02]  /*0fa0*/  IMAD.MOV R16, RZ, RZ, -R16 ;  /* 0x000000ffff107224 */ /* 0x000fe400078e0a10 */
[C---:B------:R-:W-:Y:S01]  /*0fb0*/  IMAD R17, R27.reuse, R17, R26 ;  /* 0x000000111b117224 */ /* 0x040fe200078e021a */
[----:B------:R-:W-:Y:S01]  /*0fc0*/  IABS R26, R39 ;  /* 0x00000027001a7213 */ /* 0x000fe20000000000 */
[----:B------:R-:W-:Y:S01]  /*0fd0*/  IMAD R16, R27, R16, R24 ;  /* 0x000000101b107224 */ /* 0x000fe200078e0218 */
[----:B------:R-:W-:Y:S01]  /*0fe0*/  IABS R24, R38 ;  /* 0x0000002600187213 */ /* 0x000fe20000000000 */
[--C-:B------:R-:W-:Y:S01]  /*0ff0*/  @!P6 IMAD.IADD R11, R11, 0x1, -R27.reuse ;  /* 0x000000010b0be824 */ /* 0x100fe200078e0a1b */
[----:B------:R-:W-:Y:S01]  /*1000*/  ISETP.GT.U32.AND P6, PT, R27, R15, PT ;  /* 0x0000000f1b00720c */ /* 0x000fe20003fc4070 */
[--C-:B------:R-:W-:Y:S01]  /*1010*/  @!P3 IMAD.IADD R13, R13, 0x1, -R27.reuse ;  /* 0x000000010d0db824 */ /* 0x100fe200078e0a1b */
[C---:B------:R-:W-:Y:S01]  /*1020*/  ISETP.GT.U32.AND P3, PT, R27.reuse, R17, PT ;  /* 0x000000111b00720c */ /* 0x040fe20003f64070 */
[--C-:B------:R-:W-:Y:S01]  /*1030*/  @!P2 IMAD.IADD R10, R10, 0x1, -R27.reuse ;  /* 0x000000010a0aa824 */ /* 0x100fe200078e0a1b */
[C---:B------:R-:W-:Y:S01]  /*1040*/  ISETP.GT.U32.AND P2, PT, R27.reuse, R14, PT ;  /* 0x0000000e1b00720c */ /* 0x040fe20003f44070 */
[----:B------:R-:W-:Y:S01]  /*1050*/  @!P5 IMAD.IADD R12, R12, 0x1, -R27 ;  /* 0x000000010c0cd824 */ /* 0x000fe200078e0a1b */
[----:B------:R-:W-:Y:S01]  /*1060*/  ISETP.GT.U32.AND P5, PT, R27, R16, PT ;  /* 0x000000101b00720c */ /* 0x000fe20003fa4070 */
[----:B------:R-:W-:-:S04]  /*1070*/  IMAD.HI.U32 R18, R7, R28, RZ ;  /* 0x0000001c07127227 */ /* 0x000fc800078e00ff */
[----:B------:R-:W-:Y:S02]  /*1080*/  IMAD.MOV R18, RZ, RZ, -R18 ;  /* 0x000000ffff127224 */ /* 0x000fe400078e0a12 */
[----:B------:R-:W-:-:S04]  /*1090*/  IMAD.HI.U32 R19, R7, R30, RZ ;  /* 0x0000001e07137227 */ /* 0x000fc800078e00ff */
[--C-:B------:R-:W-:Y:S02]  /*10a0*/  @!P6 IMAD.IADD R15, R15, 0x1, -R27.reuse ;  /* 0x000000010f0fe824 */ /* 0x100fe400078e0a1b */
[----:B------:R-:W-:Y:S01]  /*10b0*/  @!P1 IMAD.MOV R10, RZ, RZ, -R10 ;  /* 0x000000ffff0a9224 */ /* 0x000fe200078e0a0a */
[----:B------:R-:W-:Y:S01]  /*10c0*/  ISETP.GT.U32.AND P1, PT, R27, R13, PT ;  /* 0x0000000d1b00720c */ /* 0x000fe20003f24070 */
[----:B------:R-:W-:Y:S02]  /*10d0*/  @!P3 IMAD.IADD R17, R17, 0x1, -R27 ;  /* 0x000000011111b824 */ /* 0x000fe400078e0a1b */
[C---:B------:R-:W-:Y:S01]  /*10e0*/  IMAD R18, R27.reuse, R18, R28 ;  /* 0x000000121b127224 */ /* 0x040fe200078e021c */
[----:B------:R-:W-:Y:S01]  /*10f0*/  IABS R28, R29 ;  /* 0x0000001d001c7213 */ /* 0x000fe20000000000 */
[----:B------:R-:W-:Y:S02]  /*1100*/  IMAD.MOV R19, RZ, RZ, -R19 ;  /* 0x000000ffff137224 */ /* 0x000fe400078e0a13 */
[--C-:B------:R-:W-:Y:S01]  /*1110*/  @!P2 IMAD.IADD R14, R14, 0x1, -R27.reuse ;  /* 0x000000010e0ea824 */ /* 0x100fe200078e0a1b */
[C---:B------:R-:W-:Y:S01]  /*1120*/  ISETP.GT.U32.AND P2, PT, R27.reuse, R12, PT ;  /* 0x0000000c1b00720c */ /* 0x040fe20003f44070 */
[----:B------:R-:W-:Y:S01]  /*1130*/  @!P5 IMAD.IADD R16, R16, 0x1, -R27 ;  /* 0x000000011010d824 */ /* 0x000fe200078e0a1b */
[C---:B------:R-:W-:Y:S01]  /*1140*/  ISETP.GT.U32.AND P5, PT, R27.reuse, R15, PT ;  /* 0x0000000f1b00720c */ /* 0x040fe20003fa4070 */
[----:B------:R-:W-:Y:S01]  /*1150*/  @!P0 IMAD.MOV R11, RZ, RZ, -R11 ;  /* 0x000000ffff0b8224 */ /* 0x000fe200078e0a0b */
[C---:B------:R-:W-:Y:S01]  /*1160*/  ISETP.GT.U32.AND P0, PT, R27.reuse, R17, PT ;  /* 0x000000111b00720c */ /* 0x040fe20003f04070 */
[C---:B------:R-:W-:Y:S01]  /*1170*/  IMAD R6, R27.reuse, R19, R30 ;  /* 0x000000131b067224 */ /* 0x040fe200078e021e */
[----:B------:R-:W-:Y:S01]  /*1180*/  ISETP.GT.U32.AND P3, PT, R27, R16, PT ;  /* 0x000000101b00720c */ /* 0x000fe20003f64070 */
[----:B------:R-:W-:Y:S01]  /*1190*/  IMAD.HI.U32 R19, R7, R24, RZ ;  /* 0x0000001807137227 */ /* 0x000fe200078e00ff */
[----:B------:R-:W-:-:S03]  /*11a0*/  ISETP.GT.U32.AND P6, PT, R27, R14, PT ;  /* 0x0000000e1b00720c */ /* 0x000fc60003fc4070 */
[----:B------:R-:W-:-:S04]  /*11b0*/  IMAD.HI.U32 R20, R7, R26, RZ ;  /* 0x0000001a07147227 */ /* 0x000fc800078e00ff */
[----:B------:R-:W-:-:S04]  /*11c0*/  IMAD.HI.U32 R7, R7, R28, RZ ;  /* 0x0000001c07077227 */ /* 0x000fc800078e00ff */
[----:B------:R-:W-:Y:S02]  /*11d0*/  IMAD.MOV R19, RZ, RZ, -R19 ;  /* 0x000000ffff137224 */ /* 0x000fe400078e0a13 */
[----:B------:R-:W-:Y:S02]  /*11e0*/  IMAD.MOV R20, RZ, RZ, -R20 ;  /* 0x000000ffff147224 */ /* 0x000fe400078e0a14 */
[----:B------:R-:W-:Y:S02]  /*11f0*/  IMAD.MOV R7, RZ, RZ, -R7 ;  /* 0x000000ffff077224 */ /* 0x000fe400078e0a07 */
[C---:B------:R-:W-:Y:S01]  /*1200*/  IMAD R19, R27.reuse, R19, R24 ;  /* 0x000000131b137224 */ /* 0x040fe200078e0218 */
[----:B------:R-:W-:Y:S01]  /*1210*/  IABS R24, R5 ;  /* 0x0000000500187213 */ /* 0x000fe20000000000 */
[----:B------:R-:W-:Y:S02]  /*1220*/  IMAD R20, R27, R20, R26 ;  /* 0x000000141b147224 */ /* 0x000fe400078e021a */
[--C-:B------:R-:W-:Y:S01]  /*1230*/  @!P1 IMAD.IADD R13, R13, 0x1, -R27.reuse ;  /* 0x000000010d0d9824 */ /* 0x100fe200078e0a1b */
[C---:B------:R-:W-:Y:S01]  /*1240*/  ISETP.GT.U32.AND P1, PT, R27.reuse, R6, PT ;  /* 0x000000061b00720c */ /* 0x040fe20003f24070 */
[C---:B------:R-:W-:Y:S01]  /*1250*/  IMAD R21, R27.reuse, R7, R28 ;  /* 0x000000071b157224 */ /* 0x040fe200078e021c */
[----:B------:R-:W-:Y:S01]  /*1260*/  LOP3.LUT R7, RZ, R183, RZ, 0x33, !PT ;  /* 0x000000b7ff077212 */ /* 0x000fe200078e33ff */
[--C-:B------:R-:W-:Y:S01]  /*1270*/  @!P2 IMAD.IADD R12, R12, 0x1, -R27.reuse ;  /* 0x000000010c0ca824 */ /* 0x100fe200078e0a1b */
[----:B------:R-:W-:Y:S01]  /*1280*/  ISETP.GT.U32.AND P2, PT, R27, R18, PT ;  /* 0x000000121b00720c */ /* 0x000fe20003f44070 */
[--C-:B------:R-:W-:Y:S01]  /*1290*/  @!P5 IMAD.IADD R15, R15, 0x1, -R27.reuse ;  /* 0x000000010f0fd824 */ /* 0x100fe200078e0a1b */
[----:B------:R-:W-:Y:S01]  /*12a0*/  ISETP.GT.U32.AND P5, PT, R27, R20, PT ;  /* 0x000000141b00720c */ /* 0x000fe20003fa4070 */
[--C-:B------:R-:W-:Y:S01]  /*12b0*/  @!P0 IMAD.IADD R17, R17, 0x1, -R27.reuse ;  /* 0x0000000111118824 */ /* 0x100fe200078e0a1b */
[----:B------:R-:W-:Y:S01]  /*12c0*/  ISETP.GE.AND P0, PT, R31, RZ, PT ;  /* 0x000000ff1f00720c */ /* 0x000fe20003f06270 */
[----:B------:R-:W-:Y:S01]  /*12d0*/  @!P3 IMAD.IADD R16, R16, 0x1, -R27 ;  /* 0x000000011010b824 */ /* 0x000fe200078e0a1b */
[----:B------:R-:W-:Y:S01]  /*12e0*/  ISETP.GT.U32.AND P3, PT, R27, R21, PT ;  /* 0x000000151b00720c */ /* 0x000fe20003f64070 */
[----:B------:R-:W-:Y:S01]  /*12f0*/  IMAD.HI.U32 R4, R4, R24, RZ ;  /* 0x0000001804047227 */ /* 0x000fe200078e00ff */
[----:B------:R-:W3:Y:S03]  /*1300*/  LDC.64 R30, c[0x0][0x230] ;  /* 0x00008c00ff1e7b82 */ /* 0x000ee60000000a00 */
[----:B------:R-:W-:-:S02]  /*1310*/  IMAD.MOV R4, RZ, RZ, -R4 ;  /* 0x000000ffff047224 */ /* 0x000fc400078e0a04 */
[--C-:B------:R-:W-:Y:S01]  /*1320*/  @!P1 IMAD.IADD R6, R6, 0x1, -R27.reuse ;  /* 0x0000000106069824 */ /* 0x100fe200078e0a1b */
[----:B------:R-:W-:Y:S01]  /*1330*/  ISETP.GE.AND P1, PT, R33, RZ, PT ;  /* 0x000000ff2100720c */ /* 0x000fe20003f26270 */
[----:B------:R-:W-:Y:S02]  /*1340*/  IMAD R4, R25, R4, R24 ;  /* 0x0000000419047224 */ /* 0x000fe400078e0218 */
[--C-:B------:R-:W-:Y:S01]  /*1350*/  @!P2 IMAD.IADD R18, R18, 0x1, -R27.reuse ;  /* 0x000000011212a824 */ /* 0x100fe200078e0a1b */
[----:B------:R-:W-:Y:S01]  /*1360*/  ISETP.GE.AND P2, PT, R32, RZ, PT ;  /* 0x000000ff2000720c */ /* 0x000fe20003f46270 */
[--C-:B------:R-:W-:Y:S01]  /*1370*/  @!P6 IMAD.IADD R14, R14, 0x1, -R27.reuse ;  /* 0x000000010e0ee824 */ /* 0x100fe200078e0a1b */
[----:B------:R-:W-:Y:S01]  /*1380*/  ISETP.GT.U32.AND P6, PT, R27, R19, PT ;  /* 0x000000131b00720c */ /* 0x000fe20003fc4070 */
[----:B------:R-:W-:Y:S01]  /*1390*/  @!P5 IMAD.IADD R20, R20, 0x1, -R27 ;  /* 0x000000011414d824 */ /* 0x000fe200078e0a1b */
[----:B------:R-:W-:Y:S01]  /*13a0*/  ISETP.GT.U32.AND P5, PT, R25, R4, PT ;  /* 0x000000041900720c */ /* 0x000fe20003fa4070 */
[----:B------:R-:W-:Y:S01]  /*13b0*/  @!P0 IMAD.MOV R13, RZ, RZ, -R13 ;  /* 0x000000ffff0d8224 */ /* 0x000fe200078e0a0d */
[----:B------:R-:W-:Y:S01]  /*13c0*/  ISETP.GT.U32.AND P0, PT, R27, R6, PT ;  /* 0x000000061b00720c */ /* 0x000fe20003f04070 */
[----:B------:R-:W-:Y:S01]  /*13d0*/  @!P3 IMAD.IADD R21, R21, 0x1, -R27 ;  /* 0x000000011515b824 */ /* 0x000fe200078e0a1b */
[C---:B------:R-:W-:Y:S01]  /*13e0*/  ISETP.GT.U32.AND P3, PT, R27.reuse, R18, PT ;  /* 0x000000121b00720c */ /* 0x040fe20003f64070 */
[----:B------:R-:W-:Y:S01]  /*13f0*/  @!P4 IMAD.MOV R12, RZ, RZ, -R12 ;  /* 0x000000ffff0cc224 */ /* 0x000fe200078e0a0c */
[C---:B------:R-:W-:Y:S01]  /*1400*/  ISETP.GT.U32.AND P4, PT, R27.reuse, R20, PT ;  /* 0x000000141b00720c */ /* 0x040fe20003f84070 */
[----:B------:R-:W-:Y:S01]  /*1410*/  @!P1 IMAD.MOV R15, RZ, RZ, -R15 ;  /* 0x000000ffff0f9224 */ /* 0x000fe200078e0a0f */
[----:B------:R-:W-:Y:S01]  /*1420*/  ISETP.GT.U32.AND P1, PT, R27, R21, PT ;  /* 0x000000151b00720c */ /* 0x000fe20003f24070 */
[----:B------:R-:W-:-:S02]  /*1430*/  @!P2 IMAD.MOV R14, RZ, RZ, -R14 ;  /* 0x000000ffff0ea224 */ /* 0x000fc400078e0a0e */
[----:B------:R-:W-:Y:S01]  /*1440*/  @!P6 IMAD.IADD R19, R19, 0x1, -R27 ;  /* 0x000000011313e824 */ /* 0x000fe200078e0a1b */
[----:B------:R-:W-:Y:S01]  /*1450*/  ISETP.GE.AND P6, PT, R34, RZ, PT ;  /* 0x000000ff2200720c */ /* 0x000fe20003fc6270 */
[----:B------:R-:W-:Y:S02]  /*1460*/  @!P5 IMAD.IADD R4, R4, 0x1, -R25 ;  /* 0x000000010404d824 */ /* 0x000fe400078e0a19 */
[--C-:B------:R-:W-:Y:S01]  /*1470*/  @!P0 IMAD.IADD R6, R6, 0x1, -R27.reuse ;  /* 0x0000000106068824 */ /* 0x100fe200078e0a1b */
[----:B------:R-:W-:Y:S01]  /*1480*/  ISETP.GE.AND P0, PT, R37, RZ, PT ;  /* 0x000000ff2500720c */ /* 0x000fe20003f06270 */
[--C-:B------:R-:W-:Y:S01]  /*1490*/  @!P3 IMAD.IADD R18, R18, 0x1, -R27.reuse ;  /* 0x000000011212b824 */ /* 0x100fe200078e0a1b */
[----:B------:R-:W-:Y:S01]  /*14a0*/  ISETP.GE.AND P3, PT, R36, RZ, PT ;  /* 0x000000ff2400720c */ /* 0x000fe20003f66270 */
[--C-:B------:R-:W-:Y:S01]  /*14b0*/  @!P4 IMAD.IADD R20, R20, 0x1, -R27.reuse ;  /* 0x000000011414c824 */ /* 0x100fe200078e0a1b */
[----:B------:R-:W-:Y:S01]  /*14c0*/  ISETP.GT.U32.AND P2, PT, R27, R19, PT ;  /* 0x000000131b00720c */ /* 0x000fe20003f44070 */
[--C-:B------:R-:W-:Y:S01]  /*14d0*/  @!P1 IMAD.IADD R21, R21, 0x1, -R27.reuse ;  /* 0x0000000115159824 */ /* 0x100fe200078e0a1b */
[----:B------:R-:W-:Y:S01]  /*14e0*/  ISETP.GT.U32.AND P5, PT, R25, R4, PT ;  /* 0x000000041900720c */ /* 0x000fe20003fa4070 */
[----:B---3--:R-:W-:Y:S01]  /*14f0*/  VIADD R24, R30, 0xffffffff ;  /* 0xffffffff1e187836 */ /* 0x008fe20000000000 */
[----:B------:R-:W-:Y:S01]  /*1500*/  ISETP.GE.AND P4, PT, R39, RZ, PT ;  /* 0x000000ff2700720c */ /* 0x000fe20003f86270 */
[----:B------:R-:W-:Y:S01]  /*1510*/  @!P6 IMAD.MOV R16, RZ, RZ, -R16 ;  /* 0x000000ffff10e224 */ /* 0x000fe200078e0a10 */
[----:B------:R-:W-:Y:S01]  /*1520*/  ISETP.GE.AND P6, PT, R35, RZ, PT ;  /* 0x000000ff2300720c */ /* 0x000fe20003fc6270 */
[----:B------:R-:W-:Y:S01]  /*1530*/  IMAD R39, R146, 0x24, RZ ;  /* 0x0000002492277824 */ /* 0x000fe200078e02ff */
[----:B------:R-:W-:Y:S01]  /*1540*/  ISETP.GE.AND P1, PT, R29, RZ, PT ;  /* 0x000000ff1d00720c */ /* 0x000fe20003f26270 */
[----:B------:R-:W-:Y:S01]  /*1550*/  @!P0 IMAD.MOV R6, RZ, RZ, -R6 ;  /* 0x000000ffff068224 */ /* 0x000fe200078e0a06 */
[----:B------:R-:W-:Y:S01]  /*1560*/  ISETP.GE.AND P0, PT, R5, RZ, PT ;  /* 0x000000ff0500720c */ /* 0x000fe20003f06270 */
[----:B------:R-:W-:Y:S01]  /*1570*/  @!P3 IMAD.MOV R18, RZ, RZ, -R18 ;  /* 0x000000ffff12b224 */ /* 0x000fe200078e0a12 */
[----:B------:R-:W-:Y:S01]  /*1580*/  ISETP.NE.AND P3, PT, R182, RZ, PT ;  /* 0x000000ffb600720c */ /* 0x000fe20003f65270 */
[----:B------:R-:W-:Y:S01]  /*1590*/  @!P2 IMAD.IADD R19, R19, 0x1, -R27 ;  /* 0x000000011313a824 */ /* 0x000fe200078e0a1b */
[----:B------:R-:W-:Y:S01]  /*15a0*/  ISETP.GE.AND P2, PT, R38, RZ, PT ;  /* 0x000000ff2600720c */ /* 0x000fe20003f46270 */
[----:B------:R-:W-:Y:S01]  /*15b0*/  @!P5 IMAD.IADD R4, R4, 0x1, -R25 ;  /* 0x000000010404d824 */ /* 0x000fe200078e0a19 */
[----:B------:R-:W-:Y:S01]  /*15c0*/  ISETP.NE.AND P5, PT, R183, RZ, PT ;  /* 0x000000ffb700720c */ /* 0x000fe20003fa5270 */
[----:B------:R-:W-:-:S02]  /*15d0*/  @!P4 IMAD.MOV R20, RZ, RZ, -R20 ;  /* 0x000000ffff14c224 */ /* 0x000fc400078e0a14 */
[----:B------:R-:W-:Y:S01]  /*15e0*/  @!P6 IMAD.MOV R17, RZ, RZ, -R17 ;  /* 0x000000ffff11e224 */ /* 0x000fe200078e0a11 */
[C---:B------:R-:W-:Y:S01]  /*15f0*/  SEL R89, R7.reuse, R8, !P5 ;  /* 0x0000000807597207 */ /* 0x040fe20006800000 */
[----:B------:R-:W-:Y:S01]  /*1600*/  IMAD.MOV.U32 R8, RZ, RZ, R4 ;  /* 0x000000ffff087224 */ /* 0x000fe200078e0004 */
[----:B------:R-:W-:Y:S01]  /*1610*/  SEL R111, R7, R6, !P5 ;  /* 0x00000006076f7207 */ /* 0x000fe20006800000 */
[----:B------:R-:W-:Y:S01]  /*1620*/  VIADD R6, R30, 0xfffffffe ;  /* 0xfffffffe1e067836 */ /* 0x000fe20000000000 */
[----:B------:R-:W-:Y:S01]  /*1630*/  LOP3.LUT R4, R23, 0x1f, RZ, 0xc0, !PT ;  /* 0x0000001f17047812 */ /* 0x000fe200078ec0ff */
[----:B------:R-:W-:Y:S01]  /*1640*/  @!P0 IMAD.MOV R8, RZ, RZ, -R8 ;  /* 0x000000ffff088224 */ /* 0x000fe200078e0a08 */
[----:B------:R-:W-:Y:S01]  /*1650*/  @!P3 LOP3.LUT R8, RZ, R182, RZ, 0x33, !PT ;  /* 0x000000b6ff08b212 */ /* 0x000fe200078e33ff */
[----:B------:R-:W-:Y:S01]  /*1660*/  @!P2 IMAD.MOV R19, RZ, RZ, -R19 ;  /* 0x000000ffff13a224 */ /* 0x000fe200078e0a13 */
[----:B------:R-:W-:Y:S01]  /*1670*/  ISETP.GE.U32.AND P2, PT, R6, 0x7fffffdf, PT ;  /* 0x7fffffdf0600780c */ /* 0x000fe20003f46070 */
[----:B------:R-:W-:Y:S01]  /*1680*/  @!P1 IMAD.MOV R21, RZ, RZ, -R21 ;  /* 0x000000ffff159224 */ /* 0x000fe200078e0a15 */
[C---:B------:R-:W-:Y:S01]  /*1690*/  SEL R115, R7.reuse, R20, !P5 ;  /* 0x0000001407737207 */ /* 0x040fe20006800000 */
[----:B------:R-:W-:Y:S01]  /*16a0*/  VIADD R6, R30, 0xfffffffc ;  /* 0xfffffffc1e067836 */ /* 0x000fe20000000000 */
[C---:B------:R-:W-:Y:S01]  /*16b0*/  SEL R91, R7.reuse, R9, !P5 ;  /* 0x00000009075b7207 */ /* 0x040fe20006800000 */
[----:B------:R-:W-:Y:S01]  /*16c0*/  IMAD R23, R8, R31, RZ ;  /* 0x0000001f08177224 */ /* 0x000fe200078e02ff */
[C---:B------:R-:W-:Y:S01]  /*16d0*/  SEL R93, R7.reuse, R10, !P5 ;  /* 0x0000000a075d7207 */ /* 0x040fe20006800000 */
[----:B------:R-:W-:Y:S01]  /*16e0*/  IMAD R20, R4, R147, RZ ;  /* 0x0000009304147224 */ /* 0x000fe200078e02ff */
[C---:B------:R-:W-:Y:S01]  /*16f0*/  SEL R95, R7.reuse, R11, !P5 ;  /* 0x0000000b075f7207 */ /* 0x040fe20006800000 */
[C---:B------:R-:W-:Y:S01]  /*1700*/  VIADD R9, R30.reuse, 0xfffffff3 ;  /* 0xfffffff31e097836 */ /* 0x040fe20000000000 */
        /* <DEDUP_REMOVED lines=17> */
[----:B------:R-:W-:Y:S01]  /*1820*/  VIADD R21, R30, 0x1f ;  /* 0x0000001f1e157836 */ /* 0x000fe20000000000 */
[----:B------:R-:W-:Y:S01]  /*1830*/  SEL R119, R7, R22, !P5 ;  /* 0x0000001607777207 */ /* 0x000fe20006800000 */
[----:B------:R-:W-:Y:S01]  /*1840*/  IMAD.SHL.U32 R22, R146, 0x4, RZ ;  /* 0x0000000492167824 */ /* 0x000fe200078e00ff */
[----:B------:R-:W-:Y:S01]  /*1850*/  ISETP.GE.U32.AND P5, PT, R6, 0x7fffffdd, PT ;  /* 0x7fffffdd0600780c */ /* 0x000fe20003fa6070 */
[----:B------:R-:W-:Y:S01]  /*1860*/  IMAD.SHL.U32 R6, R23, 0x4, RZ ;  /* 0x0000000417067824 */ /* 0x000fe200078e00ff */
[----:B------:R-:W-:Y:S01]  /*1870*/  LEA R174, P3, R20, UR6, 0x2 ;  /* 0x0000000614ae7c11 */ /* 0x000fe2000f8610ff */
[----:B------:R-:W-:Y:S01]  /*1880*/  ULDC UR6, c[0x0][0x240] ;  /* 0x0000900000067ab9 */ /* 0x000fe20000000800 */
[----:B------:R-:W-:Y:S01]  /*1890*/  VIADD R7, R30, 0xfffffffd ;  /* 0xfffffffd1e077836 */ /* 0x000fe20000000000 */
[----:B------:R-:W-:Y:S01]  /*18a0*/  ISETP.GE.U32.AND P6, PT, R24, 0x7fffffe0, PT ;  /* 0x7fffffe01800780c */ /* 0x000fe20003fc6070 */
[----:B------:R-:W-:Y:S01]  /*18b0*/  IMAD R89, R89, UR6, RZ ;  /* 0x0000000659597c24 */ /* 0x000fe2000f8e02ff */
[----:B------:R-:W-:Y:S01]  /*18c0*/  IADD3 R176, P0, R6, UR4, RZ ;  /* 0x0000000406b07c10 */ /* 0x000fe2000ff1e0ff */
[----:B------:R-:W-:Y:S01]  /*18d0*/  IMAD R91, R91, UR6, RZ ;  /* 0x000000065b5b7c24 */ /* 0x000fe2000f8e02ff */
[----:B------:R-:W-:Y:S01]  /*18e0*/  LEA.HI.X.SX32 R8, R20, UR7, 0x2, P3 ;  /* 0x0000000714087c11 */ /* 0x000fe200098f16ff */
[----:B------:R-:W-:Y:S01]  /*18f0*/  IMAD R93, R93, UR6, RZ ;  /* 0x000000065d5d7c24 */ /* 0x000fe2000f8e02ff */
[----:B------:R-:W-:Y:S01]  /*1900*/  LEA.HI.X.SX32 R177, R23, UR5, 0x2, P0 ;  /* 0x0000000517b17c11 */ /* 0x000fe200080f16ff */
[----:B------:R-:W-:Y:S01]  /*1910*/  IMAD R95, R95, UR6, RZ ;  /* 0x000000065f5f7c24 */ /* 0x000fe2000f8e02ff */
[----:B------:R-:W-:Y:S01]  /*1920*/  LEA R84, P0, R89, R174, 0x2 ;  /* 0x000000ae59547211 */ /* 0x000fe200078010ff */
[----:B------:R-:W-:Y:S01]  /*1930*/  IMAD R97, R97, UR6, RZ ;  /* 0x0000000661617c24 */ /* 0x000fe2000f8e02ff */
[----:B------:R-:W-:Y:S01]  /*1940*/  IADD3 R178, P3, R22, R176, RZ ;  /* 0x000000b016b27210 */ /* 0x000fe20007f7e0ff */
[----:B------:R-:W-:Y:S01]  /*1950*/  IMAD R99, R99, UR6, RZ ;  /* 0x0000000663637c24 */ /* 0x000fe2000f8e02ff */
[----:B------:R-:W-:Y:S01]  /*1960*/  LEA.HI.X.SX32 R85, R89, R8, 0x2, P0 ;  /* 0x0000000859557211 */ /* 0x000fe200000f16ff */
[----:B------:R-:W-:Y:S01]  /*1970*/  IMAD R101, R101, UR6, RZ ;  /* 0x0000000665657c24 */ /* 0x000fe2000f8e02ff */
[----:B------:R-:W-:Y:S01]  /*1980*/  LEA R86, P0, R91, R174, 0x2 ;  /* 0x000000ae5b567211 */ /* 0x000fe200078010ff */
[----:B------:R-:W-:Y:S01]  /*1990*/  IMAD R103, R103, UR6, RZ ;  /* 0x0000000667677c24 */ /* 0x000fe2000f8e02ff */
[-C--:B------:R-:W-:Y:S01]  /*19a0*/  LEA.HI.X.SX32 R179, R146, R177.reuse, 0x2, P3 ;  /* 0x000000b192b37211 */ /* 0x080fe200018f16ff */
[----:B------:R-:W-:Y:S01]  /*19b0*/  IMAD R105, R105, UR6, RZ ;  /* 0x0000000669697c24 */ /* 0x000fe2000f8e02ff */
[----:B------:R-:W-:Y:S01]  /*19c0*/  LEA.HI.X.SX32 R87, R91, R8, 0x2, P0 ;  /* 0x000000085b577211 */ /* 0x000fe200000f16ff */
        /* <DEDUP_REMOVED lines=9> */
[----:B------:R-:W-:Y:S01]  /*1a60*/  LEA.HI.X.SX32 R185, R90, R177, 0x2, P3 ;  /* 0x000000b15ab97211 */ /* 0x000fe200018f16ff */
[----:B------:R-:W-:Y:S01]  /*1a70*/  IMAD R117, R117, UR6, RZ ;  /* 0x0000000675757c24 */ /* 0x000fe2000f8e02ff */
[----:B------:R-:W-:Y:S01]  /*1a80*/  LEA.HI.X.SX32 R151, R95, R8, 0x2, P0 ;  /* 0x000000085f977211 */ /* 0x000fe200000f16ff */
[----:B------:R-:W-:Y:S01]  /*1a90*/  IMAD R119, R119, UR6, RZ ;  /* 0x0000000677777c24 */ /* 0x000fe2000f8e02ff */
[C---:B------:R-:W-:Y:S01]  /*1aa0*/  LEA R152, P0, R97.reuse, R174, 0x2 ;  /* 0x000000ae61987211 */ /* 0x040fe200078010ff */
[----:B------:R-:W-:Y:S01]  /*1ab0*/  UMOV UR4, 0x400 ;  /* 0x0000040000047882 */ /* 0x000fe20000000000 */
[----:B------:R-:W-:Y:S01]  /*1ac0*/  IADD3 R188, P3, R96, R176, RZ ;  /* 0x000000b060bc7210 */ /* 0x000fe20007f7e0ff */
[----:B-----5:R-:W-:Y:S01]  /*1ad0*/  ULEA UR12, UR12, UR4, 0x18 ;  /* 0x000000040c0c7291 */ /* 0x020fe2000f8ec03f */
[----:B------:R-:W-:Y:S01]  /*1ae0*/  LEA.HI.X.SX32 R153, R97, R8, 0x2, P0 ;  /* 0x0000000861997211 */ /* 0x000fe200000f16ff */
[----:B------:R-:W-:Y:S01]  /*1af0*/  VIADD R129, R30, 0xffffffd8 ;  /* 0xffffffd81e817836 */ /* 0x000fe20000000000 */
[----:B------:R-:W-:-:S02]  /*1b00*/  LEA R154, P0, R99, R174, 0x2 ;  /* 0x000000ae639a7211 */ /* 0x000fc400078010ff */
[-C--:B------:R-:W-:Y:S01]  /*1b10*/  LEA.HI.X.SX32 R189, R94, R177.reuse, 0x2, P3 ;  /* 0x000000b15ebd7211 */ /* 0x080fe200018f16ff */
[----:B------:R-:W-:Y:S01]  /*1b20*/  VIADD R17, R3, UR12 ;  /* 0x0000000c03117c36 */ /* 0x000fe20008000000 */
[----:B------:R-:W-:Y:S01]  /*1b30*/  LEA.HI.X.SX32 R155, R99, R8, 0x2, P0 ;  /* 0x00000008639b7211 */ /* 0x000fe200000f16ff */
[----:B------:R-:W-:Y:S01]  /*1b40*/  VIADD R123, R0, UR12 ;  /* 0x0000000c007b7c36 */ /* 0x000fe20008000000 */
[C---:B------:R-:W-:Y:S02]  /*1b50*/  LEA R156, P0, R101.reuse, R174, 0x2 ;  /* 0x000000ae659c7211 */ /* 0x040fe400078010ff */
[----:B------:R-:W-:Y:S01]  /*1b60*/  IADD3 R34, P3, R104, R176, RZ ;  /* 0x000000b068227210 */ /* 0x000fe20007f7e0ff */
[----:B------:R-:W-:Y:S01]  /*1b70*/  @!PT LDS RZ, [RZ] ;  /* 0x00000000fffff984 */ /* 0x000fe20000000800 */
[----:B------:R-:W-:Y:S01]  /*1b80*/  @!PT LDS RZ, [RZ] ;  /* 0x00000000fffff984 */ /* 0x000fe20000000800 */
[----:B------:R-:W-:Y:S01]  /*1b90*/  @!PT LDS RZ, [RZ] ;  /* 0x00000000fffff984 */ /* 0x000fe20000000800 */
[----:B------:R3:W-:Y:S01]  /*1ba0*/  LDGSTS.E [R17], desc[UR16][R176.64], !P6 ;  /* 0x00000000b0117fae */ /* 0x0007e2000f121850 */
[----:B------:R-:W-:Y:S02]  /*1bb0*/  LEA.HI.X.SX32 R157, R101, R8, 0x2, P0 ;  /* 0x00000008659d7211 */ /* 0x000fe400000f16ff */
[----:B------:R-:W-:Y:S01]  /*1bc0*/  LEA R158, P0, R103, R174, 0x2 ;  /* 0x000000ae679e7211 */ /* 0x000fe200078010ff */
[----:B------:R4:W-:Y:S01]  /*1bd0*/  LDGSTS.E [R17+0x4], desc[UR16][R178.64], !P2 ;  /* 0x00004000b2117fae */ /* 0x0009e2000d121850 */
[----:B------:R-:W-:-:S02]  /*1be0*/  LEA.HI.X.SX32 R35, R102, R177, 0x2, P3 ;  /* 0x000000b166237211 */ /* 0x000fc400018f16ff */
[----:B------:R-:W-:Y:S02]  /*1bf0*/  LEA.HI.X.SX32 R159, R103, R8, 0x2, P0 ;  /* 0x00000008679f7211 */ /* 0x000fe400000f16ff */
[----:B------:R-:W-:Y:S02]  /*1c00*/  LEA R160, P0, R105, R174, 0x2 ;  /* 0x000000ae69a07211 */ /* 0x000fe400078010ff */
[----:B------:R-:W-:Y:S02]  /*1c10*/  IADD3 R38, P3, R39, R176, RZ ;  /* 0x000000b027267210 */ /* 0x000fe40007f7e0ff */
[----:B------:R-:W-:Y:S02]  /*1c20*/  LEA.HI.X.SX32 R161, R105, R8, 0x2, P0 ;  /* 0x0000000869a17211 */ /* 0x000fe400000f16ff */
[----:B------:R-:W-:Y:S02]  /*1c30*/  LEA R162, P0, R107, R174, 0x2 ;  /* 0x000000ae6ba27211 */ /* 0x000fe400078010ff */
        /* <DEDUP_REMOVED lines=19> */
[----:B------:R-:W-:Y:S01]  /*1d70*/  LEA.HI.X.SX32 R175, R119, R8, 0x2, P0 ;  /* 0x0000000877af7211 */ /* 0x000fe200000f16ff */
[----:B------:R-:W-:Y:S01]  /*1d80*/  VIADD R8, R30, 0xfffffff9 ;  /* 0xfffffff91e087836 */ /* 0x000fe20000000000 */
[-C--:B------:R-:W-:Y:S02]  /*1d90*/  LEA R180, P0, R146, R176.reuse, 0x3 ;  /* 0x000000b092b47211 */ /* 0x080fe400078018ff */
[-C--:B------:R-:W-:Y:S02]  /*1da0*/  IADD3 R54, P3, R55, R176.reuse, RZ ;  /* 0x000000b037367210 */ /* 0x080fe40007f7e0ff */
[-C--:B------:R-:W-:Y:S02]  /*1db0*/  LEA.HI.X.SX32 R181, R88, R177.reuse, 0x2, P0 ;  /* 0x000000b158b57211 */ /* 0x080fe400000f16ff */
[----:B------:R-:W-:Y:S02]  /*1dc0*/  LEA R186, P0, R146, R176, 0x4 ;  /* 0x000000b092ba7211 */ /* 0x000fe400078020ff */
[----:B------:R-:W-:-:S02]  /*1dd0*/  LEA.HI.X.SX32 R55, R122, R177, 0x2, P3 ;  /* 0x000000b17a377211 */ /* 0x000fc400018f16ff */
[-C--:B------:R-:W-:Y:S02]  /*1de0*/  LEA.HI.X.SX32 R187, R22, R177.reuse, 0x2, P0 ;  /* 0x000000b116bb7211 */ /* 0x080fe400000f16ff */
[-C--:B------:R-:W-:Y:S02]  /*1df0*/  IADD3 R32, P0, R100, R176.reuse, RZ ;  /* 0x000000b064207210 */ /* 0x080fe40007f1e0ff */
        /* <DEDUP_REMOVED lines=8> */
[----:B------:R-:W-:Y:S02]  /*1e80*/  IADD3 R44, P0, R45, R176, RZ ;  /* 0x000000b02d2c7210 */ /* 0x000fe40007f1e0ff */
        /* <DEDUP_REMOVED lines=17> */
[----:B------:R-:W-:Y:S02]  /*1fa0*/  IADD3 R68, P0, R69, R176, RZ ;  /* 0x000000b045447210 */ /* 0x000fe40007f1e0ff */
[----:B------:R-:W-:Y:S01]  /*1fb0*/  ISETP.GE.U32.AND P1, PT, R7, 0x7fffffde, PT ;  /* 0x7fffffde0700780c */ /* 0x000fe20003f26070 */
[----:B------:R-:W-:Y:S01]  /*1fc0*/  VIADD R7, R30, 0xfffffffb ;  /* 0xfffffffb1e077836 */ /* 0x000fe20000000000 */
[----:B------:R-:W-:-:S02]  /*1fd0*/  LEA.HI.X.SX32 R69, R100, R177, 0x2, P0 ;  /* 0x000000b164457211 */ /* 0x000fc400000f16ff */
[-C--:B------:R-:W-:Y:S02]  /*1fe0*/  IADD3 R72, P0, R73, R176.reuse, RZ ;  /* 0x000000b049487210 */ /* 0x080fe40007f1e0ff */
[-C--:B------:R-:W-:Y:S02]  /*1ff0*/  LEA.HI.X.SX32 R75, R138, R177.reuse, 0x2, P3 ;  /* 0x000000b18a4b7211 */ /* 0x080fe400018f16ff */
[-C--:B------:R-:W-:Y:S02]  /*2000*/  LEA.HI.X.SX32 R73, R136, R177.reuse, 0x2, P0 ;  /* 0x000000b188497211 */ /* 0x080fe400000f16ff */
[-C--:B------:R-:W-:Y:S02]  /*2010*/  IADD3 R76, P0, R77, R176.reuse, RZ ;  /* 0x000000b04d4c7210 */ /* 0x080fe40007f1e0ff */
[-C--:B------:R-:W-:Y:S01]  /*2020*/  IADD3 R78, P3, R79, R176.reuse, RZ ;  /* 0x000000b04f4e7210 */ /* 0x080fe20007f7e0ff */
[----:B------:R5:W-:Y:S01]  /*2030*/  LDGSTS.E [R17+0x8], desc[UR16][R180.64], !P1 ;  /* 0x00008000b4117fae */ /* 0x000be2000c921850 */
[----:B------:R-:W-:Y:S01]  /*2040*/  ISETP.GE.U32.AND P4, PT, R7, 0x7fffffdc, PT ;  /* 0x7fffffdc0700780c */ /* 0x000fe20003f86070 */
[----:B------:R-:W-:Y:S01]  /*2050*/  VIADD R7, R30, 0xfffffffa ;  /* 0xfffffffa1e077836 */ /* 0x000fe20000000000 */
[----:B------:R-:W-:Y:S01]  /*2060*/  LEA.HI.X.SX32 R77, R104, R177, 0x2, P0 ;  /* 0x000000b1684d7211 */ /* 0x000fe200000f16ff */
[----:B------:R1:W-:Y:S01]  /*2070*/  LDGSTS.E [R17+0xc], desc[UR16][R184.64], !P5 ;  /* 0x0000c000b8117fae */ /* 0x0003e2000e921850 */
[----:B------:R-:W-:-:S02]  /*2080*/  IADD3 R80, P0, R81, R176, RZ ;  /* 0x000000b051507210 */ /* 0x000fc40007f1e0ff */
[-C--:B------:R-:W-:Y:S02]  /*2090*/  LEA.HI.X.SX32 R79, R140, R177.reuse, 0x2, P3 ;  /* 0x000000b18c4f7211 */ /* 0x080fe400018f16ff */
[----:B------:R-:W-:Y:S02]  /*20a0*/  IADD3 R82, P3, R83, R176, RZ ;  /* 0x000000b053527210 */ /* 0x000fe40007f7e0ff */
[-C--:B------:R-:W-:Y:S02]  /*20b0*/  LEA.HI.X.SX32 R81, R142, R177.reuse, 0x2, P0 ;  /* 0x000000b18e517211 */ /* 0x080fe400000f16ff */
[----:B------:R-:W-:Y:S01]  /*20c0*/  ISETP.GE.U32.AND P0, PT, R7, 0x7fffffdb, PT ;  /* 0x7fffffdb0700780c */ /* 0x000fe20003f06070 */
[----:B------:R-:W-:Y:S01]  /*20d0*/  VIADD R7, R30, 0xfffffff8 ;  /* 0xfffffff81e077836 */ /* 0x000fe20000000000 */
[----:B------:R-:W-:Y:S02]  /*20e0*/  LEA.HI.X.SX32 R83, R144, R177, 0x2, P3 ;  /* 0x000000b190537211 */ /* 0x000fe400018f16ff */
[----:B------:R-:W-:Y:S01]  /*20f0*/  ISETP.GE.U32.AND P3, PT, R8, 0x7fffffda, PT ;  /* 0x7fffffda0800780c */ /* 0x000fe20003f66070 */
[----:B------:R-:W-:Y:S01]  /*2100*/  VIADD R8, R30, 0xfffffff7 ;  /* 0xfffffff71e087836 */ /* 0x000fe20000000000 */
[----:B------:R-:W-:-:S02]  /*2110*/  ISETP.GE.U32.AND P6, PT, R7, 0x7fffffd9, PT ;  /* 0x7fffffd90700780c */ /* 0x000fc40003fc6070 */
[----:B------:R-:W-:Y:S02]  /*2120*/  LOP3.LUT R7, R3, 0x10, RZ, 0x3c, !PT ;  /* 0x0000001003077812 */ /* 0x000fe400078e3cff */
[----:B------:R-:W-:Y:S01]  /*2130*/  ISETP.GE.U32.AND P2, PT, R8, 0x7fffffd8, PT ;  /* 0x7fffffd80800780c */ /* 0x000fe20003f46070 */
[----:B------:R-:W-:Y:S02]  /*2140*/  VIADD R8, R30, 0xfffffff6 ;  /* 0xfffffff61e087836 */ /* 0x000fe40000000000 */
[----:B------:R-:W-:-:S03]  /*2150*/  VIADD R18, R7, UR12 ;  /* 0x0000000c07127c36 */ /* 0x000fc60008000000 */
[----:B------:R-:W-:Y:S01]  /*2160*/  ISETP.GE.U32.AND P1, PT, R8, 0x7fffffd7, PT ;  /* 0x7fffffd70800780c */ /* 0x000fe20003f26070 */
[----:B------:R-:W-:Y:S01]  /*2170*/  VIADD R8, R30, 0xfffffff5 ;  /* 0xfffffff51e087836 */ /* 0x000fe20000000000 */
[----:B------:R2:W-:Y:S04]  /*2180*/  LDGSTS.E [R18], desc[UR16][R186.64], !P4 ;  /* 0x00000000ba127fae */ /* 0x0005e8000e121850 */
[----:B------:R2:W-:Y:S01]  /*2190*/  LDGSTS.E [R18+0x4], desc[UR16][R188.64], !P0 ;  /* 0x00004000bc127fae */ /* 0x0005e2000c121850 */
[----:B------:R-:W-:Y:S01]  /*21a0*/  ISETP.GE.U32.AND P5, PT, R8, 0x7fffffd6, PT ;  /* 0x7fffffd60800780c */ /* 0x000fe20003fa6070 */
[C---:B------:R-:W-:Y:S01]  /*21b0*/  VIADD R8, R30.reuse, 0xfffffff4 ;  /* 0xfffffff41e087836 */ /* 0x040fe20000000000 */
[----:B------:R-:W-:Y:S01]  /*21c0*/  ISETP.GE.U32.AND P0, PT, R9, 0x7fffffd4, PT ;  /* 0x7fffffd40900780c */ /* 0x000fe20003f06070 */
[----:B------:R-:W-:Y:S01]  /*21d0*/  VIADD R9, R30, 0xfffffff2 ;  /* 0xfffffff21e097836 */ /* 0x000fe20000000000 */
[----:B------:R2:W-:Y:S02]  /*21e0*/  LDGSTS.E [R18+0x8], desc[UR16][R32.64], !P3 ;  /* 0x0000800020127fae */ /* 0x0005e4000d921850 */
[----:B------:R-:W-:-:S02]  /*21f0*/  ISETP.GE.U32.AND P4, PT, R8, 0x7fffffd5, PT ;  /* 0x7fffffd50800780c */ /* 0x000fc40003f86070 */
[----:B------:R-:W-:Y:S01]  /*2200*/  ISETP.GE.U32.AND P3, PT, R9, 0x7fffffd3, PT ;  /* 0x7fffffd30900780c */ /* 0x000fe20003f66070 */
[----:B------:R-:W-:Y:S01]  /*2210*/  VIADD R9, R30, 0xfffffff1 ;  /* 0xfffffff11e097836 */ /* 0x000fe20000000000 */
[----:B------:R-:W-:Y:S01]  /*2220*/  LOP3.LUT R8, R3, 0x20, RZ, 0x3c, !PT ;  /* 0x0000002003087812 */ /* 0x000fe200078e3cff */
[----:B------:R2:W-:Y:S03]  /*2230*/  LDGSTS.E [R18+0xc], desc[UR16][R34.64], !P6 ;  /* 0x0000c00022127fae */ /* 0x0005e6000f121850 */
[----:B------:R-:W-:Y:S01]  /*2240*/  ISETP.GE.U32.AND P6, PT, R9, 0x7fffffd2, PT ;  /* 0x7fffffd20900780c */ /* 0x000fe20003fc6070 */
[----:B------:R-:W-:Y:S02]  /*2250*/  VIADD R19, R8, UR12 ;  /* 0x0000000c08137c36 */ /* 0x000fe40008000000 */
[----:B------:R-:W-:-:S03]  /*2260*/  VIADD R9, R30, 0xfffffff0 ;  /* 0xfffffff01e097836 */ /* 0x000fc60000000000 */
[----:B------:R2:W-:Y:S02]  /*2270*/  LDGSTS.E [R19], desc[UR16][R36.64], !P2 ;  /* 0x0000000024137fae */ /* 0x0005e4000d121850 */
[----:B------:R-:W-:Y:S02]  /*2280*/  ISETP.GE.U32.AND P2, PT, R9, 0x7fffffd1, PT ;  /* 0x7fffffd10900780c */ /* 0x000fe40003f46070 */
[----:B------:R2:W-:Y:S01]  /*2290*/  LDGSTS.E [R19+0x4], desc[UR16][R38.64], !P1 ;  /* 0x0000400026137fae */ /* 0x0005e2000c921850 */
[----:B------:R-:W-:Y:S01]  /*22a0*/  ISETP.GE.U32.AND P1, PT, R10, 0x7fffffd0, PT ;  /* 0x7fffffd00a00780c */ /* 0x000fe20003f26070 */
[----:B------:R-:W-:Y:S01]  /*22b0*/  VIADD R10, R30, 0xffffffee ;  /* 0xffffffee1e0a7836 */ /* 0x000fe20000000000 */
[----:B------:R-:W-:Y:S01]  /*22c0*/  LOP3.LUT R9, R3, 0x30, RZ, 0x3c, !PT ;  /* 0x0000003003097812 */ /* 0x000fe200078e3cff */
[----:B------:R2:W-:Y:S03]  /*22d0*/  LDGSTS.E [R19+0x8], desc[UR16][R40.64], !P5 ;  /* 0x0000800028137fae */ /* 0x0005e6000e921850 */
[----:B------:R-:W-:Y:S01]  /*22e0*/  ISETP.GE.U32.AND P5, PT, R10, 0x7fffffcf, PT ;  /* 0x7fffffcf0a00780c */ /* 0x000fe20003fa6070 */
[----:B------:R-:W-:Y:S01]  /*22f0*/  VIADD R24, R9, UR12 ;  /* 0x0000000c09187c36 */ /* 0x000fe20008000000 */
[----:B------:R2:W-:Y:S01]  /*2300*/  LDGSTS.E [R19+0xc], desc[UR16][R42.64], !P4 ;  /* 0x0000c0002a137fae */ /* 0x0005e2000e121850 */
[----:B------:R-:W-:-:S03]  /*2310*/  VIADD R10, R30, 0xffffffed ;  /* 0xffffffed1e0a7836 */ /* 0x000fc60000000000 */
[----:B------:R2:W-:Y:S02]  /*2320*/  LDGSTS.E [R24], desc[UR16][R44.64], !P0 ;  /* 0x000000002c187fae */ /* 0x0005e4000c121850 */
[----:B------:R-:W-:Y:S01]  /*2330*/  ISETP.GE.U32.AND P4, PT, R10, 0x7fffffce, PT ;  /* 0x7fffffce0a00780c */ /* 0x000fe20003f86070 */
[C---:B------:R-:W-:Y:S01]  /*2340*/  VIADD R10, R30.reuse, 0xffffffec ;  /* 0xffffffec1e0a7836 */ /* 0x040fe20000000000 */
[----:B------:R2:W-:Y:S01]  /*2350*/  LDGSTS.E [R24+0x4], desc[UR16][R46.64], !P3 ;  /* 0x000040002e187fae */ /* 0x0005e2000d921850 */
[----:B------:R-:W-:Y:S01]  /*2360*/  ISETP.GE.U32.AND P3, PT, R11, 0x7fffffcc, PT ;  /* 0x7fffffcc0b00780c */ /* 0x000fe20003f66070 */
[----:B------:R-:W-:Y:S02]  /*2370*/  VIADD R11, R30, 0xffffffea ;  /* 0xffffffea1e0b7836 */ /* 0x000fe40000000000 */
[----:B------:R2:W-:Y:S01]  /*2380*/  LDGSTS.E [R24+0x8], desc[UR16][R48.64], !P6 ;  /* 0x0000800030187fae */ /* 0x0005e2000f121850 */
[----:B------:R-:W-:Y:S02]  /*2390*/  ISETP.GE.U32.AND P0, PT, R10, 0x7fffffcd, PT ;  /* 0x7fffffcd0a00780c */ /* 0x000fe40003f06070 */
[----:B------:R-:W-:Y:S01]  /*23a0*/  ISETP.GE.U32.AND P6, PT, R11, 0x7fffffcb, PT ;  /* 0x7fffffcb0b00780c */ /* 0x000fe20003fc6070 */
[----:B------:R-:W-:Y:S01]  /*23b0*/  VIADD R11, R30, 0xffffffe9 ;  /* 0xffffffe91e0b7836 */ /* 0x000fe20000000000 */
[----:B------:R-:W-:Y:S01]  /*23c0*/  LOP3.LUT R10, R3, 0x40, RZ, 0x3c, !PT ;  /* 0x00000040030a7812 */ /* 0x000fe200078e3cff */
[----:B------:R2:W-:Y:S03]  /*23d0*/  LDGSTS.E [R24+0xc], desc[UR16][R50.64], !P2 ;  /* 0x0000c00032187fae */ /* 0x0005e6000d121850 */
[----:B------:R-:W-:Y:S01]  /*23e0*/  ISETP.GE.U32.AND P2, PT, R11, 0x7fffffca, PT ;  /* 0x7fffffca0b00780c */ /* 0x000fe20003f46070 */
[----:B------:R-:W-:-:S02]  /*23f0*/  VIADD R25, R10, UR12 ;  /* 0x0000000c0a197c36 */ /* 0x000fc40008000000 */
        /* <DEDUP_REMOVED lines=25> */
[----:B------:R-:W-:Y:S01]  /*2590*/  VIADD R27, R12, UR12 ;  /* 0x0000000c0c1b7c36 */ /* 0x000fe20008000000 */
[----:B------:R-:W-:-:S04]  /*25a0*/  LOP3.LUT R13, R3, 0x70, RZ, 0x3c, !PT ;  /* 0x00000070030d7812 */ /* 0x000fc800078e3cff */
[----:B------:R2:W-:Y:S01]  /*25b0*/  LDGSTS.E [R27], desc[UR16][R68.64], !P5 ;  /* 0x00000000441b7fae */ /* 0x0005e2000e921850 */
[----:B------:R-:W-:Y:S01]  /*25c0*/  ISETP.GE.U32.AND P5, PT, R15, 0x7fffffc1, PT ;  /* 0x7fffffc10f00780c */ /* 0x000fe20003fa6070 */
[----:B------:R-:W-:Y:S02]  /*25d0*/  VIADD R28, R13, UR12 ;  /* 0x0000000c0d1c7c36 */ /* 0x000fe40008000000 */
[----:B------:R2:W-:Y:S01]  /*25e0*/  LDGSTS.E [R27+0x4], desc[UR16][R70.64], !P4 ;  /* 0x00004000461b7fae */ /* 0x0005e2000e121850 */
[----:B------:R-:W-:Y:S01]  /*25f0*/  ISETP.GE.AND P4, PT, R4, R15, PT ;  /* 0x0000000f0400720c */ /* 0x000fe20003f86270 */
[----:B------:R-:W-:Y:S02]  /*2600*/  VIADD R15, R30, 0xffffffc0 ;  /* 0xffffffc01e0f7836 */ /* 0x000fe40000000000 */
[----:B------:R2:W-:Y:S01]  /*2610*/  LDGSTS.E [R27+0x8], desc[UR16][R72.64], !P0 ;  /* 0x00008000481b7fae */ /* 0x0005e2000c121850 */
[----:B------:R-:W-:Y:S02]  /*2620*/  SEL R127, RZ, 0x4, P4 ;  /* 0x00000004ff7f7807 */ /* 0x000fe40002000000 */
[----:B------:R-:W-:Y:S01]  /*2630*/  ISETP.GE.AND P4, PT, R4, R30, PT ;  /* 0x0000001e0400720c */ /* 0x000fe20003f86270 */
[----:B------:R2:W-:Y:S01]  /*2640*/  LDGSTS.E [R27+0xc], desc[UR16][R74.64], !P3 ;  /* 0x0000c0004a1b7fae */ /* 0x0005e2000d921850 */
[----:B------:R-:W-:-:S02]  /*2650*/  ISETP.GE.U32.AND P0, PT, R15, 0x7fffffa1, PT ;  /* 0x7fffffa10f00780c */ /* 0x000fc40003f06070 */
[----:B------:R-:W-:Y:S01]  /*2660*/  ISETP.GE.AND P3, PT, R4, R15, PT ;  /* 0x0000000f0400720c */ /* 0x000fe20003f66270 */
[----:B------:R2:W-:Y:S01]  /*2670*/  LDGSTS.E [R28], desc[UR16][R76.64], !P6 ;  /* 0x000000004c1c7fae */ /* 0x0005e2000f121850 */
[----:B------:R-:W-:Y:S01]  /*2680*/  ISETP.GE.U32.AND P6, PT, R14, 0x7fffffc0, PT ;  /* 0x7fffffc00e00780c */ /* 0x000fe20003fc6070 */
[----:B------:R-:W-:Y:S01]  /*2690*/  VIADD R15, R30, 0xffffffde ;  /* 0xffffffde1e0f7836 */ /* 0x000fe20000000000 */
[----:B------:R-:W-:Y:S01]  /*26a0*/  SEL R31, RZ, 0x4, P3 ;  /* 0x00000004ff1f7807 */ /* 0x000fe20001800000 */
[----:B------:R2:W-:Y:S01]  /*26b0*/  LDGSTS.E [R28+0x4], desc[UR16][R78.64], !P2 ;  /* 0x000040004e1c7fae */ /* 0x0005e2000d121850 */
[----:B------:R-:W-:-:S03]  /*26c0*/  ISETP.GT.AND P2, PT, R21, 0x1f, PT ;  /* 0x0000001f1500780c */ /* 0x000fc60003f44270 */
[----:B------:R2:W-:Y:S01]  /*26d0*/  LDGSTS.E [R28+0x8], desc[UR16][R80.64], !P1 ;  /* 0x00008000501c7fae */ /* 0x0005e2000c921850 */
[----:B------:R-:W-:Y:S02]  /*26e0*/  SEL R14, RZ, 0x4, !P2 ;  /* 0x00000004ff0e7807 */ /* 0x000fe40005000000 */
[----:B------:R-:W-:Y:S01]  /*26f0*/  ISETP.GE.U32.AND P2, PT, R16, 0x7fffffbe, PT ;  /* 0x7fffffbe1000780c */ /* 0x000fe20003f46070 */
[----:B------:R2:W-:Y:S01]  /*2700*/  LDGSTS.E [R28+0xc], desc[UR16][R82.64], !P5 ;  /* 0x0000c000521c7fae */ /* 0x0005e2000e921850 */
[----:B------:R-:W-:Y:S01]  /*2710*/  ISETP.GE.AND P5, PT, R4, R29, PT ;  /* 0x0000001d0400720c */ /* 0x000fe20003fa6270 */
[----:B------:R-:W-:Y:S01]  /*2720*/  VIADD R16, R30, 0xffffffdb ;  /* 0xffffffdb1e107836 */ /* 0x000fe20000000000 */
[----:B------:R-:W-:Y:S01]  /*2730*/  SEL R14, R14, RZ, !P4 ;  /* 0x000000ff0e0e7207 */ /* 0x000fe20006000000 */
[----:B------:R-:W0:Y:S01]  /*2740*/  LDGDEPBAR ;  /* 0x00000000000079af */ /* 0x000e220000000000 */
[----:B------:R-:W-:Y:S02]  /*2750*/  SEL R121, RZ, 0x4, P5 ;  /* 0x00000004ff797807 */ /* 0x000fe40002800000 */
[----:B------:R-:W-:-:S02]  /*2760*/  ISETP.NE.U32.AND P5, PT, R14, RZ, PT ;  /* 0x000000ff0e00720c */ /* 0x000fc40003fa5070 */
[----:B------:R-:W-:Y:S02]  /*2770*/  LOP3.LUT R14, R0, 0x40, RZ, 0x3c, !PT ;  /* 0x00000040000e7812 */ /* 0x000fe400078e3cff */
[----:B------:R-:W-:Y:S02]  /*2780*/  ISETP.GT.AND P4, PT, R21, 0x3f, PT ;  /* 0x0000003f1500780c */ /* 0x000fe40003f84270 */
[----:B------:R-:W-:Y:S01]  /*2790*/  ISETP.GE.U32.AND P1, PT, R15, 0x7fffffbf, PT ;  /* 0x7fffffbf0f00780c */ /* 0x000fe20003f26070 */
[----:B------:R-:W-:Y:S01]  /*27a0*/  VIADD R125, R14, UR12 ;  /* 0x0000000c0e7d7c36 */ /* 0x000fe20008000000 */
[----:B------:R-:W-:Y:S01]  /*27b0*/  SEL R127, R127, RZ, P4 ;  /* 0x000000ff7f7f7207 */ /* 0x000fe20002000000 */
[----:B------:R-:W-:Y:S01]  /*27c0*/  VIADD R15, R30, 0xffffffdc ;  /* 0xffffffdc1e0f7836 */ /* 0x000fe20000000000 */
[----:B------:R-:W-:-:S03]  /*27d0*/  ISETP.GT.AND P4, PT, R21, 0x5f, PT ;  /* 0x0000005f1500780c */ /* 0x000fc60003f84270 */
[----:B------:R-:W-:Y:S01]  /*27e0*/  LDGSTS.E [R123+0x1c000], desc[UR16][R84.64], P5 ;  /* 0x1c000000547b7fae */ /* 0x000fe2000a921850 */
[----:B------:R-:W-:Y:S02]  /*27f0*/  SEL R31, R31, RZ, P4 ;  /* 0x000000ff1f1f7207 */ /* 0x000fe40002000000 */
[----:B------:R-:W-:Y:S01]  /*2800*/  ISETP.GE.U32.AND P4, PT, R16, 0x7fffffbc, PT ;  /* 0x7fffffbc1000780c */ /* 0x000fe20003f86070 */
[----:B------:R-:W-:Y:S01]  /*2810*/  LDGSTS.E [R123+0x1c400], desc[UR16][R148.64], P5 ;  /* 0x1c400000947b7fae */ /* 0x000fe2000a921850 */
[----:B------:R-:W-:Y:S01]  /*2820*/  ISETP.GE.U32.AND P3, PT, R15, 0x7fffffbd, PT ;  /* 0x7fffffbd0f00780c */ /* 0x000fe20003f66070 */
[----:B------:R-:W-:Y:S02]  /*2830*/  VIADD R16, R30, 0xffffffda ;  /* 0xffffffda1e107836 */ /* 0x000fe40000000000 */
[----:B------:R-:W-:Y:S01]  /*2840*/  LDGSTS.E [R123+0x1c800], desc[UR16][R152.64], P5 ;  /* 0x1c800000987b7fae */ /* 0x000fe2000a921850 */
[----:B------:R-:W-:-:S03]  /*2850*/  IMAD.SHL.U32 R15, R146, 0x20, RZ ;  /* 0x00000020920f7824 */ /* 0x000fc600078e00ff */
[----:B------:R-:W-:Y:S01]  /*2860*/  LDGSTS.E [R123+0x1cc00], desc[UR16][R156.64], P5 ;  /* 0x1cc000009c7b7fae */ /* 0x000fe2000a921850 */
[----:B---3--:R-:W-:-:S03]  /*2870*/  IMAD.WIDE R176, R15, 0x4, R176 ;  /* 0x000000040fb07825 */ /* 0x008fc600078e02b0 */
[----:B------:R-:W-:Y:S01]  /*2880*/  LDGSTS.E [R123+0x1d000], desc[UR16][R160.64], P5 ;  /* 0x1d000000a07b7fae */ /* 0x000fe2000a921850 */
[----:B----4-:R-:W-:-:S03]  /*2890*/  IMAD.WIDE R178, R15, 0x4, R178 ;  /* 0x000000040fb27825 */ /* 0x010fc600078e02b2 */
[----:B------:R-:W-:Y:S01]  /*28a0*/  LDGSTS.E [R123+0x1d400], desc[UR16][R164.64], P5 ;  /* 0x1d400000a47b7fae */ /* 0x000fe2000a921850 */
[----:B-----5:R-:W-:-:S03]  /*28b0*/  IMAD.WIDE R180, R15, 0x4, R180 ;  /* 0x000000040fb47825 */ /* 0x020fc600078e02b4 */
[----:B------:R-:W-:Y:S01]  /*28c0*/  LDGSTS.E [R123+0x1d800], desc[UR16][R168.64], P5 ;  /* 0x1d800000a87b7fae */ /* 0x000fe2000a921850 */
[----:B-1----:R-:W-:-:S03]  /*28d0*/  IMAD.WIDE R184, R15, 0x4, R184 ;  /* 0x000000040fb87825 */ /* 0x002fc600078e02b8 */
[----:B------:R-:W-:Y:S01]  /*28e0*/  LDGSTS.E [R123+0x1dc00], desc[UR16][R172.64], P5 ;  /* 0x1dc00000ac7b7fae */ /* 0x000fe2000a921850 */
[----:B--2---:R-:W-:-:S03]  /*28f0*/  IMAD.WIDE R186, R15, 0x4, R186 ;  /* 0x000000040fba7825 */ /* 0x004fc600078e02ba */
[----:B------:R-:W-:Y:S01]  /*2900*/  LDGSTS.E [R125+0x1c200], desc[UR16][R86.64], P5 ;  /* 0x1c200000567d7fae */ /* 0x000fe2000a921850 */
[----:B------:R-:W-:-:S03]  /*2910*/  IMAD.WIDE R188, R15, 0x4, R188 ;  /* 0x000000040fbc7825 */ /* 0x000fc600078e02bc */
        /* <DEDUP_REMOVED lines=13> */
[----:B------:R-:W-:Y:S01]  /*29f0*/  ISETP.GE.U32.AND P5, PT, R16, 0x7fffffbb, PT ;  /* 0x7fffffbb1000780c */ /* 0x000fe20003fa6070 */
[----:B------:R-:W-:Y:S02]  /*2a00*/  VIADD R16, R30, 0xffffffd9 ;  /* 0xffffffd91e107836 */ /* 0x000fe40000000000 */
[----:B------:R-:W0:Y:S01]  /*2a10*/  LDGDEPBAR ;  /* 0x00000000000079af */ /* 0x000e220000000000 */
[C---:B------:R-:W-:Y:S01]  /*2a20*/  IMAD.WIDE R44, R15.reuse, 0x4, R44 ;  /* 0x000000040f2c7825 */ /* 0x040fe200078e022c */
[----:B------:R-:W-:Y:S03]  /*2a30*/  BAR.SYNC.DEFER_BLOCKING 0x0 ;  /* 0x0000000000007b1d */ /* 0x000fe60000010000 */
[----:B------:R-:W-:-:S04]  /*2a40*/  IMAD.WIDE R46, R15, 0x4, R46 ;  /* 0x000000040f2e7825 */ /* 0x000fc800078e022e */
[----:B------:R-:W-:-:S04]  /*2a50*/  IMAD.WIDE R48, R15, 0x4, R48 ;  /* 0x000000040f307825 */ /* 0x000fc800078e0230 */
[----:B------:R-:W-:-:S04]  /*2a60*/  IMAD.WIDE R50, R15, 0x4, R50 ;  /* 0x000000040f327825 */ /* 0x000fc800078e0232 */
[----:B------:R-:W-:-:S04]  /*2a70*/  IMAD.WIDE R52, R15, 0x4, R52 ;  /* 0x000000040f347825 */ /* 0x000fc800078e0234 */
[----:B------:R-:W-:-:S04]  /*2a80*/  IMAD.WIDE R54, R15, 0x4, R54 ;  /* 0x000000040f367825 */ /* 0x000fc800078e0236 */
[----:B------:R-:W-:Y:S01]  /*2a90*/  IMAD.WIDE R56, R15, 0x4, R56 ;  /* 0x000000040f387825 */ /* 0x000fe200078e0238 */
[----:B------:R-:W-:Y:S01]  /*2aa0*/  @!PT LDS RZ, [RZ] ;  /* 0x00000000fffff984 */ /* 0x000fe20000000800 */
[----:B------:R-:W-:Y:S01]  /*2ab0*/  @!PT LDS RZ, [RZ] ;  /* 0x00000000fffff984 */ /* 0x000fe20000000800 */
[----:B------:R-:W-:Y:S01]  /*2ac0*/  @!PT LDS RZ, [RZ] ;  /* 0x00000000fffff984 */ /* 0x000fe20000000800 */
[----:B------:R1:W-:Y:S01]  /*2ad0*/  LDGSTS.E [R17+0x4000], desc[UR16][R176.64], !P6 ;  /* 0x04000000b0117fae */ /* 0x0003e2000f121850 */
[----:B------:R-:W-:Y:S02]  /*2ae0*/  ISETP.GE.U32.AND P6, PT, R16, 0x7fffffba, PT ;  /* 0x7fffffba1000780c */ /* 0x000fe40003fc6070 */
[C---:B------:R-:W-:Y:S01]  /*2af0*/  VIADD R16, R30.reuse, 0xffffffd7 ;  /* 0xffffffd71e107836 */ /* 0x040fe20000000000 */
[----:B------:R2:W-:Y:S01]  /*2b00*/  LDGSTS.E [R17+0x4004], desc[UR16][R178.64], !P1 ;  /* 0x04004000b2117fae */ /* 0x0005e2000c921850 */
[----:B------:R-:W-:Y:S01]  /*2b10*/  ISETP.GE.U32.AND P1, PT, R129, 0x7fffffb9, PT ;  /* 0x7fffffb98100780c */ /* 0x000fe20003f26070 */
[----:B------:R-:W-:Y:S02]  /*2b20*/  VIADD R129, R30, 0xffffffd6 ;  /* 0xffffffd61e817836 */ /* 0x000fe40000000000 */
[----:B------:R3:W-:Y:S01]  /*2b30*/  LDGSTS.E [R17+0x4008], desc[UR16][R180.64], !P2 ;  /* 0x04008000b4117fae */ /* 0x0007e2000d121850 */
[----:B------:R-:W-:Y:S01]  /*2b40*/  ISETP.GE.U32.AND P2, PT, R16, 0x7fffffb8, PT ;  /* 0x7fffffb81000780c */ /* 0x000fe20003f46070 */
[----:B------:R-:W-:-:S02]  /*2b50*/  VIADD R16, R30, 0xffffffd5 ;  /* 0xffffffd51e107836 */ /* 0x000fc40000000000 */
[----:B------:R4:W-:Y:S01]  /*2b60*/  LDGSTS.E [R17+0x400c], desc[UR16][R184.64], !P3 ;  /* 0x0400c000b8117fae */ /* 0x0009e2000d921850 */
[----:B------:R-:W-:Y:S01]  /*2b70*/  ISETP.GE.U32.AND P3, PT, R129, 0x7fffffb7, PT ;  /* 0x7fffffb78100780c */ /* 0x000fe20003f66070 */
[----:B------:R-:W-:Y:S02]  /*2b80*/  VIADD R129, R30, 0xffffffd3 ;  /* 0xffffffd31e817836 */ /* 0x000fe40000000000 */
[----:B------:R5:W-:Y:S01]  /*2b90*/  LDGSTS.E [R18+0x4000], desc[UR16][R186.64], !P4 ;  /* 0x04000000ba127fae */ /* 0x000be2000e121850 */
[----:B------:R-:W-:Y:S01]  /*2ba0*/  ISETP.GE.U32.AND P4, PT, R16, 0x7fffffb6, PT ;  /* 0x7fffffb61000780c */ /* 0x000fe20003f86070 */
[----:B------:R-:W-:Y:S02]  /*2bb0*/  VIADD R16, R30, 0xffffffd4 ;  /* 0xffffffd41e107836 */ /* 0x000fe40000000000 */
[----:B------:R5:W-:Y:S01]  /*2bc0*/  LDGSTS.E [R18+0x4004], desc[UR16][R188.64], !P5 ;  /* 0x04004000bc127fae */ /* 0x000be2000e921850 */
[----:B------:R-:W-:Y:S02]  /*2bd0*/  IMAD.WIDE R58, R15, 0x4, R58 ;  /* 0x000000040f3a7825 */ /* 0x000fe400078e023a */
[----:B------:R-:W-:Y:S01]  /*2be0*/  ISETP.GE.U32.AND P5, PT, R16, 0x7fffffb5, PT ;  /* 0x7fffffb51000780c */ /* 0x000fe20003fa6070 */
[----:B------:R5:W-:Y:S01]  /*2bf0*/  LDGSTS.E [R18+0x4008], desc[UR16][R32.64], !P6 ;  /* 0x0400800020127fae */ /* 0x000be2000f121850 */
[C---:B------:R-:W-:Y:S01]  /*2c00*/  VIADD R16, R30.reuse, 0xffffffd2 ;  /* 0xffffffd21e107836 */ /* 0x040fe20000000000 */
[----:B------:R-:W-:Y:S01]  /*2c10*/  ISETP.GE.U32.AND P6, PT, R129, 0x7fffffb4, PT ;  /* 0x7fffffb48100780c */ /* 0x000fe20003fc6070 */
[----:B------:R-:W-:Y:S01]  /*2c20*/  VIADD R129, R30, 0xffffffd0 ;  /* 0xffffffd01e817836 */ /* 0x000fe20000000000 */
[----:B------:R5:W-:Y:S01]  /*2c30*/  LDGSTS.E [R18+0x400c], desc[UR16][R34.64], !P1 ;  /* 0x0400c00022127fae */ /* 0x000be2000c921850 */
[----:B------:R-:W-:Y:S01]  /*2c40*/  IMAD.WIDE R60, R15, 0x4, R60 ;  /* 0x000000040f3c7825 */ /* 0x000fe200078e023c */
[----:B------:R-:W-:-:S02]  /*2c50*/  ISETP.GE.U32.AND P1, PT, R16, 0x7fffffb3, PT ;  /* 0x7fffffb31000780c */ /* 0x000fc40003f26070 */
[----:B------:R5:W-:Y:S01]  /*2c60*/  LDGSTS.E [R19+0x4000], desc[UR16][R36.64], !P2 ;  /* 0x0400000024137fae */ /* 0x000be2000d121850 */
[----:B------:R-:W-:Y:S02]  /*2c70*/  VIADD R16, R30, 0xffffffd1 ;  /* 0xffffffd11e107836 */ /* 0x000fe40000000000 */
[----:B------:R-:W-:Y:S01]  /*2c80*/  IMAD.WIDE R62, R15, 0x4, R62 ;  /* 0x000000040f3e7825 */ /* 0x000fe200078e023e */
[----:B------:R5:W-:Y:S01]  /*2c90*/  LDGSTS.E [R19+0x4004], desc[UR16][R38.64], !P3 ;  /* 0x0400400026137fae */ /* 0x000be2000d921850 */
[----:B------:R-:W-:Y:S02]  /*2ca0*/  ISETP.GE.U32.AND P3, PT, R129, 0x7fffffb1, PT ;  /* 0x7fffffb18100780c */ /* 0x000fe40003f66070 */
[----:B------:R-:W-:Y:S01]  /*2cb0*/  ISETP.GE.U32.AND P2, PT, R16, 0x7fffffb2, PT ;  /* 0x7fffffb21000780c */ /* 0x000fe20003f46070 */
[C---:B------:R-:W-:Y:S01]  /*2cc0*/  VIADD R16, R30.reuse, 0xffffffcf ;  /* 0xffffffcf1e107836 */ /* 0x040fe20000000000 */
[----:B------:R5:W-:Y:S01]  /*2cd0*/  LDGSTS.E [R19+0x4008], desc[UR16][R40.64], !P4 ;  /* 0x0400800028137fae */ /* 0x000be2000e121850 */
[----:B------:R-:W-:-:S02]  /*2ce0*/  VIADD R129, R30, 0xffffffcd ;  /* 0xffffffcd1e817836 */ /* 0x000fc40000000000 */
[----:B------:R-:W-:Y:S01]  /*2cf0*/  IMAD.WIDE R64, R15, 0x4, R64 ;  /* 0x000000040f407825 */ /* 0x000fe200078e0240 */
[----:B------:R-:W-:Y:S01]  /*2d00*/  ISETP.GE.U32.AND P4, PT, R16, 0x7fffffb0, PT ;  /* 0x7fffffb01000780c */ /* 0x000fe20003f86070 */
[----:B------:R5:W-:Y:S02]  /*2d10*/  LDGSTS.E [R19+0x400c], desc[UR16][R42.64], !P5 ;  /* 0x0400c0002a137fae */ /* 0x000be4000e921850 */
[C---:B------:R-:W-:Y:S02]  /*2d20*/  VIADD R16, R30.reuse, 0xffffffce ;  /* 0xffffffce1e107836 */ /* 0x040fe40000000000 */
[----:B------:R5:W-:Y:S01]  /*2d30*/  LDGSTS.E [R24+0x4000], desc[UR16][R44.64], !P6 ;  /* 0x040000002c187fae */ /* 0x000be2000f121850 */
[----:B------:R-:W-:Y:S01]  /*2d40*/  ISETP.GE.U32.AND P6, PT, R129, 0x7fffffae, PT ;  /* 0x7fffffae8100780c */ /* 0x000fe20003fc6070 */
[----:B------:R-:W-:Y:S01]  /*2d50*/  VIADD R129, R30, 0xffffffca ;  /* 0xffffffca1e817836 */ /* 0x000fe20000000000 */
[----:B------:R-:W-:Y:S01]  /*2d60*/  ISETP.GE.U32.AND P5, PT, R16, 0x7fffffaf, PT ;  /* 0x7fffffaf1000780c */ /* 0x000fe20003fa6070 */
[----:B------:R-:W-:Y:S01]  /*2d70*/  VIADD R16, R30, 0xffffffcc ;  /* 0xffffffcc1e107836 */ /* 0x000fe20000000000 */
[----:B------:R5:W-:Y:S01]  /*2d80*/  LDGSTS.E [R24+0x4004], desc[UR16][R46.64], !P1 ;  /* 0x040040002e187fae */ /* 0x000be2000c921850 */
[----:B------:R-:W-:-:S03]  /*2d90*/  IMAD.WIDE R66, R15, 0x4, R66 ;  /* 0x000000040f427825 */ /* 0x000fc600078e0242 */
[----:B------:R-:W-:Y:S01]  /*2da0*/  ISETP.GE.U32.AND P1, PT, R16, 0x7fffffad, PT ;  /* 0x7fffffad1000780c */ /* 0x000fe20003f26070 */
[----:B------:R-:W-:Y:S01]  /*2db0*/  VIADD R16, R30, 0xffffffcb ;  /* 0xffffffcb1e107836 */ /* 0x000fe20000000000 */
[----:B------:R5:W-:Y:S01]  /*2dc0*/  LDGSTS.E [R24+0x4008], desc[UR16][R48.64], !P2 ;  /* 0x0400800030187fae */ /* 0x000be2000d121850 */
[----:B------:R-:W-:-:S03]  /*2dd0*/  IMAD.WIDE R68, R15, 0x4, R68 ;  /* 0x000000040f447825 */ /* 0x000fc600078e0244 */
[----:B------:R-:W-:Y:S01]  /*2de0*/  ISETP.GE.U32.AND P2, PT, R16, 0x7fffffac, PT ;  /* 0x7fffffac1000780c */ /* 0x000fe20003f46070 */
[C---:B------:R-:W-:Y:S01]  /*2df0*/  VIADD R16, R30.reuse, 0xffffffc9 ;  /* 0xffffffc91e107836 */ /* 0x040fe20000000000 */
[----:B------:R5:W-:Y:S01]  /*2e00*/  LDGSTS.E [R24+0x400c], desc[UR16][R50.64], !P3 ;  /* 0x0400c00032187fae */ /* 0x000be2000d921850 */
[----:B------:R-:W-:Y:S01]  /*2e10*/  ISETP.GE.U32.AND P3, PT, R129, 0x7fffffab, PT ;  /* 0x7fffffab8100780c */ /* 0x000fe20003f66070 */
[----:B------:R-:W-:Y:S02]  /*2e20*/  VIADD R129, R30, 0xffffffc7 ;  /* 0xffffffc71e817836 */ /* 0x000fe40000000000 */
[----:B------:R5:W-:Y:S01]  /*2e30*/  LDGSTS.E [R25+0x4000], desc[UR16][R52.64], !P4 ;  /* 0x0400000034197fae */ /* 0x000be2000e121850 */
[----:B------:R-:W-:Y:S01]  /*2e40*/  ISETP.GE.U32.AND P4, PT, R16, 0x7fffffaa, PT ;  /* 0x7fffffaa1000780c */ /* 0x000fe20003f86070 */
[----:B------:R-:W-:Y:S02]  /*2e50*/  VIADD R16, R30, 0xffffffc8 ;  /* 0xffffffc81e107836 */ /* 0x000fe40000000000 */
[----:B------:R5:W-:Y:S01]  /*2e60*/  LDGSTS.E [R25+0x4004], desc[UR16][R54.64], !P5 ;  /* 0x0400400036197fae */ /* 0x000be2000e921850 */
[----:B------:R-:W-:-:S02]  /*2e70*/  IMAD.WIDE R70, R15, 0x4, R70 ;  /* 0x000000040f467825 */ /* 0x000fc400078e0246 */
[----:B------:R-:W-:Y:S01]  /*2e80*/  ISETP.GE.U32.AND P5, PT, R16, 0x7fffffa9, PT ;  /* 0x7fffffa91000780c */ /* 0x000fe20003fa6070 */
[----:B------:R5:W-:Y:S01]  /*2e90*/  LDGSTS.E [R25+0x4008], desc[UR16][R56.64], !P6 ;  /* 0x0400800038197fae */ /* 0x000be2000f121850 */
[C---:B------:R-:W-:Y:S01]  /*2ea0*/  VIADD R16, R30.reuse, 0xffffffc6 ;  /* 0xffffffc61e107836 */ /* 0x040fe20000000000 */
[----:B------:R-:W-:Y:S01]  /*2eb0*/  ISETP.GE.U32.AND P6, PT, R129, 0x7fffffa8, PT ;  /* 0x7fffffa88100780c */ /* 0x000fe20003fc6070 */
[----:B------:R-:W-:Y:S01]  /*2ec0*/  VIADD R129, R30, 0xffffffc4 ;  /* 0xffffffc41e817836 */ /* 0x000fe20000000000 */
[----:B------:R5:W-:Y:S01]  /*2ed0*/  LDGSTS.E [R25+0x400c], desc[UR16][R58.64], !P1 ;  /* 0x0400c0003a197fae */ /* 0x000be2000c921850 */
[----:B------:R-:W-:Y:S01]  /*2ee0*/  IMAD.WIDE R72, R15, 0x4, R72 ;  /* 0x000000040f487825 */ /* 0x000fe200078e0248 */
[----:B------:R-:W-:Y:S02]  /*2ef0*/  ISETP.GE.U32.AND P1, PT, R16, 0x7fffffa7, PT ;  /* 0x7fffffa71000780c */ /* 0x000fe40003f26070 */
[----:B------:R5:W-:Y:S01]  /*2f00*/  LDGSTS.E [R26+0x4000], desc[UR16][R60.64], !P2 ;  /* 0x040000003c1a7fae */ /* 0x000be2000d121850 */
[----:B------:R-:W-:-:S02]  /*2f10*/  VIADD R16, R30, 0xffffffc5 ;  /* 0xffffffc51e107836 */ /* 0x000fc40000000000 */
[----:B------:R-:W-:Y:S01]  /*2f20*/  IMAD.WIDE R74, R15, 0x4, R74 ;  /* 0x000000040f4a7825 */ /* 0x000fe200078e024a */
[----:B------:R5:W-:Y:S01]  /*2f30*/  LDGSTS.E [R26+0x4004], desc[UR16][R62.64], !P3 ;  /* 0x040040003e1a7fae */ /* 0x000be2000d921850 */
[----:B------:R-:W-:Y:S02]  /*2f40*/  ISETP.GE.U32.AND P3, PT, R129, 0x7fffffa5, PT ;  /* 0x7fffffa58100780c */ /* 0x000fe40003f66070 */
[----:B------:R-:W-:Y:S01]  /*2f50*/  ISETP.GE.U32.AND P2, PT, R16, 0x7fffffa6, PT ;  /* 0x7fffffa61000780c */ /* 0x000fe20003f46070 */
[C---:B------:R-:W-:Y:S01]  /*2f60*/  VIADD R16, R30.reuse, 0xffffffc3 ;  /* 0xffffffc31e107836 */ /* 0x040fe20000000000 */
[----:B------:R5:W-:Y:S01]  /*2f70*/  LDGSTS.E [R26+0x4008], desc[UR16][R64.64], !P4 ;  /* 0x04008000401a7fae */ /* 0x000be2000e121850 */
[----:B------:R-:W-:Y:S02]  /*2f80*/  VIADD R129, R30, 0xffffffc1 ;  /* 0xffffffc11e817836 */ /* 0x000fe40000000000 */
[----:B------:R-:W-:Y:S01]  /*2f90*/  IMAD.WIDE R76, R15, 0x4, R76 ;  /* 0x000000040f4c7825 */ /* 0x000fe200078e024c */
[----:B------:R-:W-:Y:S01]  /*2fa0*/  ISETP.GE.U32.AND P4, PT, R16, 0x7fffffa4, PT ;  /* 0x7fffffa41000780c */ /* 0x000fe20003f86070 */
[----:B------:R5:W-:Y:S02]  /*2fb0*/  LDGSTS.E [R26+0x400c], desc[UR16][R66.64], !P5 ;  /* 0x0400c000421a7fae */ /* 0x000be4000e921850 */
[----:B------:R-:W-:-:S02]  /*2fc0*/  VIADD R16, R30, 0xffffffc2 ;  /* 0xffffffc21e107836 */ /* 0x000fc40000000000 */
[----:B------:R5:W-:Y:S01]  /*2fd0*/  LDGSTS.E [R27+0x4000], desc[UR16][R68.64], !P6 ;  /* 0x04000000441b7fae */ /* 0x000be2000f121850 */
[----:B------:R-:W-:Y:S01]  /*2fe0*/  ISETP.GE.U32.AND P6, PT, R129, 0x7fffffa2, PT ;  /* 0x7fffffa28100780c */ /* 0x000fe20003fc6070 */
[C---:B------:R-:W-:Y:S01]  /*2ff0*/  IMAD.WIDE R78, R15.reuse, 0x4, R78 ;  /* 0x000000040f4e7825 */ /* 0x040fe200078e024e */
[----:B------:R-:W-:Y:S01]  /*3000*/  ISETP.GE.U32.AND P5, PT, R16, 0x7fffffa3, PT ;  /* 0x7fffffa31000780c */ /* 0x000fe20003fa6070 */
[----:B------:R5:W-:Y:S02]  /*3010*/  LDGSTS.E [R27+0x4004], desc[UR16][R70.64], !P1 ;  /* 0x04004000461b7fae */ /* 0x000be4000c921850 */
[----:B------:R-:W-:Y:S02]  /*3020*/  VIADD R16, R30, 0xffffffbf ;  /* 0xffffffbf1e107836 */ /* 0x000fe40000000000 */
[----:B------:R5:W-:Y:S01]  /*3030*/  LDGSTS.E [R27+0x4008], desc[UR16][R72.64], !P2 ;  /* 0x04008000481b7fae */ /* 0x000be2000d121850 */
[----:B------:R-:W-:Y:S02]  /*3040*/  IMAD.WIDE R80, R15, 0x4, R80 ;  /* 0x000000040f507825 */ /* 0x000fe400078e0250 */
[----:B------:R-:W-:Y:S01]  /*3050*/  ISETP.GE.U32.AND P1, PT, R16, 0x7fffffa0, PT ;  /* 0x7fffffa01000780c */ /* 0x000fe20003f26070 */
[----:B------:R5:W-:Y:S01]  /*3060*/  LDGSTS.E [R27+0x400c], desc[UR16][R74.64], !P3 ;  /* 0x0400c0004a1b7fae */ /* 0x000be2000d921850 */
[----:B------:R-:W-:-:S02]  /*3070*/  VIADD R16, R30, 0xffffffbe ;  /* 0xffffffbe1e107836 */ /* 0x000fc40000000000 */
[C---:B------:R-:W-:Y:S01]  /*3080*/  IMAD.WIDE R82, R15.reuse, 0x4, R82 ;  /* 0x000000040f527825 */ /* 0x040fe200078e0252 */
[----:B------:R5:W-:Y:S02]  /*3090*/  LDGSTS.E [R28+0x4000], desc[UR16][R76.64], !P4 ;  /* 0x040000004c1c7fae */ /* 0x000be4000e121850 */
[----:B------:R-:W-:Y:S01]  /*30a0*/  ISETP.GE.U32.AND P2, PT, R16, 0x7fffff9f, PT ;  /* 0x7fffff9f1000780c */ /* 0x000fe20003f46070 */
[C---:B------:R-:W-:Y:S01]  /*30b0*/  VIADD R16, R30.reuse, 0xffffffbc ;  /* 0xffffffbc1e107836 */ /* 0x040fe20000000000 */
[----:B------:R5:W-:Y:S01]  /*30c0*/  LDGSTS.E [R28+0x4004], desc[UR16][R78.64], !P5 ;  /* 0x040040004e1c7fae */ /* 0x000be2000e921850 */
[----:B------:R-:W-:Y:S02]  /*30d0*/  VIADD R129, R30, 0xffffffbd ;  /* 0xffffffbd1e817836 */ /* 0x000fe40000000000 */
[----:B-1----:R-:W-:Y:S01]  /*30e0*/  IMAD.WIDE R176, R15, 0x4, R176 ;  /* 0x000000040fb07825 */ /* 0x002fe200078e02b0 */
[----:B------:R-:W-:Y:S01]  /*30f0*/  ISETP.GE.U32.AND P4, PT, R16, 0x7fffff9d, PT ;  /* 0x7fffff9d1000780c */ /* 0x000fe20003f86070 */
[----:B------:R1:W-:Y:S01]  /*3100*/  LDGSTS.E [R28+0x4008], desc[UR16][R80.64], !P6 ;  /* 0x04008000501c7fae */ /* 0x0003e2000f121850 */
[----:B------:R-:W-:Y:S01]  /*3110*/  ISETP.GE.U32.AND P3, PT, R129, 0x7fffff9e, PT ;  /* 0x7fffff9e8100780c */ /* 0x000fe20003f66070 */
[----:B------:R-:W-:-:S02]  /*3120*/  VIADD R16, R30, 0xffffffbb ;  /* 0xffffffbb1e107836 */ /* 0x000fc40000000000 */
[----:B------:R1:W-:Y:S01]  /*3130*/  LDGSTS.E [R28+0x400c], desc[UR16][R82.64], !P0 ;  /* 0x0400c000521c7fae */ /* 0x0003e2000c121850 */
[----:B------:R-:W-:Y:S01]  /*3140*/  ISETP.NE.U32.AND P0, PT, R127, RZ, PT ;  /* 0x000000ff7f00720c */ /* 0x000fe20003f05070 */
[----:B------:R-:W-:Y:S01]  /*3150*/  VIADD R127, R30, 0xffffffb9 ;  /* 0xffffffb91e7f7836 */ /* 0x000fe20000000000 */
[----:B------:R-:W-:Y:S01]  /*3160*/  ISETP.GE.U32.AND P5, PT, R16, 0x7fffff9c, PT ;  /* 0x7fffff9c1000780c */ /* 0x000fe20003fa6070 */
[----:B------:R-:W-:Y:S01]  /*3170*/  IMAD.SHL.U32 R16, R147, 0x20, RZ ;  /* 0x0000002093107824 */ /* 0x000fe200078e00ff */
[----:B------:R-:W0:Y:S01]  /*3180*/  LDGDEPBAR ;  /* 0x00000000000079af */ /* 0x000e220000000000 */
[----:B------:R-:W-:Y:S02]  /*3190*/  VIADD R129, R30, 0xffffffba ;  /* 0xffffffba1e817836 */ /* 0x000fe40000000000 */
[----:B------:R-:W-:-:S03]  /*31a0*/  IMAD.WIDE R84, R16, 0x4, R84 ;  /* 0x0000000410547825 */ /* 0x000fc600078e0254 */
[----:B------:R-:W-:Y:S01]  /*31b0*/  ISETP.GE.U32.AND P6, PT, R129, 0x7fffff9b, PT ;  /* 0x7fffff9b8100780c */ /* 0x000fe20003fc6070 */
[C---:B------:R-:W-:Y:S02]  /*31c0*/  IMAD.WIDE R148, R16.reuse, 0x4, R148 ;  /* 0x0000000410947825 */ /* 0x040fe400078e0294 */
[----:B------:R1:W-:Y:S02]  /*31d0*/  LDGSTS.E [R123+0x1e000], desc[UR16][R84.64], P0 ;  /* 0x1e000000547b7fae */ /* 0x0003e40008121850 */
[C---:B------:R-:W-:Y:S02]  /*31e0*/  IMAD.WIDE R152, R16.reuse, 0x4, R152 ;  /* 0x0000000410987825 */ /* 0x040fe400078e0298 */
[----:B------:R1:W-:Y:S02]  /*31f0*/  LDGSTS.E [R123+0x1e400], desc[UR16][R148.64], P0 ;  /* 0x1e400000947b7fae */ /* 0x0003e40008121850 */
[C---:B------:R-:W-:Y:S02]  /*3200*/  IMAD.WIDE R156, R16.reuse, 0x4, R156 ;  /* 0x00000004109c7825 */ /* 0x040fe400078e029c */
[----:B------:R1:W-:Y:S02]  /*3210*/  LDGSTS.E [R123+0x1e800], desc[UR16][R152.64], P0 ;  /* 0x1e800000987b7fae */ /* 0x0003e40008121850 */
[----:B------:R-:W-:-:S02]  /*3220*/  IMAD.WIDE R160, R16, 0x4, R160 ;  /* 0x0000000410a07825 */ /* 0x000fc400078e02a0 */
        /* <DEDUP_REMOVED lines=21> */
[----:B------:R-:W-:Y:S02]  /*3380*/  IMAD.WIDE R174, R16, 0x4, R174 ;  /* 0x0000000410ae7825 */ /* 0x000fe400078e02ae */
[----:B------:R1:W-:Y:S02]  /*3390*/  LDGSTS.E [R125+0x1fa00], desc[UR16][R170.64], P0 ;  /* 0x1fa00000aa7d7fae */ /* 0x0003e40008121850 */
[----:B--2---:R-:W-:-:S02]  /*33a0*/  IMAD.WIDE R178, R15, 0x4, R178 ;  /* 0x000000040fb27825 */ /* 0x004fc400078e02b2 */
[----:B------:R2:W-:Y:S01]  /*33b0*/  LDGSTS.E [R125+0x1fe00], desc[UR16][R174.64], P0 ;  /* 0x1fe00000ae7d7fae */ /* 0x0005e20008121850 */
[----:B------:R-:W-:Y:S01]  /*33c0*/  ISETP.GE.U32.AND P0, PT, R127, 0x7fffff9a, PT ;  /* 0x7fffff9a7f00780c */ /* 0x000fe20003f06070 */
[----:B------:R-:W-:Y:S02]  /*33d0*/  VIADD R127, R30, 0xffffffb8 ;  /* 0xffffffb81e7f7836 */ /* 0x000fe40000000000 */
[----:B------:R-:W0:Y:S01]  /*33e0*/  LDGDEPBAR ;  /* 0x00000000000079af */ /* 0x000e220000000000 */
[C---:B---3--:R-:W-:Y:S01]  /*33f0*/  IMAD.WIDE R180, R15.reuse, 0x4, R180 ;  /* 0x000000040fb47825 */ /* 0x048fe200078e02b4 */
[----:B------:R-:W-:Y:S03]  /*3400*/  BAR.SYNC.DEFER_BLOCKING 0x0 ;  /* 0x0000000000007b1d */ /* 0x000fe60000010000 */
[----:B----4-:R-:W-:-:S04]  /*3410*/  IMAD.WIDE R184, R15, 0x4, R184 ;  /* 0x000000040fb87825 */ /* 0x010fc800078e02b8 */
[----:B------:R-:W-:Y:S02]  /*3420*/  VIADD R129, R30, 0xffffffb7 ;  /* 0xffffffb71e817836 */ /* 0x000fe40000000000 */
[----:B-----5:R-:W-:-:S04]  /*3430*/  IMAD.WIDE R186, R15, 0x4, R186 ;  /* 0x000000040fba7825 */ /* 0x020fc800078e02ba */
        /* <DEDUP_REMOVED lines=12> */
[C---:B------:R-:W-:Y:S02]  /*3500*/  VIADD R129, R30.reuse, 0xffffffb4 ;  /* 0xffffffb41e817836 */ /* 0x040fe40000000000 */
[----:B------:R5:W-:Y:S01]  /*3510*/  LDGSTS.E [R17+0x8008], desc[UR16][R180.64], !P3 ;  /* 0x08008000b4117fae */ /* 0x000be2000d921850 */
[----:B------:R-:W-:Y:S01]  /*3520*/  ISETP.GE.U32.AND P3, PT, R127, 0x7fffff97, PT ;  /* 0x7fffff977f00780c */ /* 0x000fe20003f66070 */
[----:B------:R-:W-:-:S02]  /*3530*/  VIADD R127, R30, 0xffffffb5 ;  /* 0xffffffb51e7f7836 */ /* 0x000fc40000000000 */
        /* <DEDUP_REMOVED lines=11> */
[C---:B------:R-:W-:Y:S02]  /*35f0*/  VIADD R127, R30.reuse, 0xffffffb2 ;  /* 0xffffffb21e7f7836 */ /* 0x040fe40000000000 */
[----:B------:R-:W-:Y:S01]  /*3600*/  IMAD.WIDE R42, R15, 0x4, R42 ;  /* 0x000000040f2a7825 */ /* 0x000fe200078e022a */
[----:B------:R5:W-:Y:S01]  /*3610*/  LDGSTS.E [R18+0x800c], desc[UR16][R34.64], !P1 ;  /* 0x0800c00022127fae */ /* 0x000be2000c921850 */
[----:B------:R-:W-:Y:S02]  /*3620*/  ISETP.GE.U32.AND P1, PT, R129, 0x7fffff92, PT ;  /* 0x7fffff928100780c */ /* 0x000fe40003f26070 */
[----:B------:R-:W-:Y:S01]  /*3630*/  ISETP.GE.U32.AND P0, PT, R127, 0x7fffff93, PT ;  /* 0x7fffff937f00780c */ /* 0x000fe20003f06070 */
[----:B------:R-:W-:Y:S01]  /*3640*/  VIADD R127, R30, 0xffffffb0 ;  /* 0xffffffb01e7f7836 */ /* 0x000fe20000000000 */
[----:B------:R5:W-:Y:S01]  /*3650*/  LDGSTS.E [R19+0x8000], desc[UR16][R36.64], !P2 ;  /* 0x0800000024137fae */ /* 0x000be2000d121850 */
[----:B------:R-:W-:-:S03]  /*3660*/  IMAD.WIDE R44, R15, 0x4, R44 ;  /* 0x000000040f2c7825 */ /* 0x000fc600078e022c */
[----:B------:R-:W-:Y:S01]  /*3670*/  ISETP.GE.U32.AND P2, PT, R127, 0x7fffff91, PT ;  /* 0x7fffff917f00780c */ /* 0x000fe20003f46070 */
[C---:B------:R-:W-:Y:S01]  /*3680*/  VIADD R127, R30.reuse, 0xffffffaf ;  /* 0xffffffaf1e7f7836 */ /* 0x040fe20000000000 */
[----:B------:R5:W-:Y:S01]  /*3690*/  LDGSTS.E [R19+0x8004], desc[UR16][R38.64], !P3 ;  /* 0x0800400026137fae */ /* 0x000be2000d921850 */
[C---:B------:R-:W-:Y:S02]  /*36a0*/  VIADD R129, R30.reuse, 0xffffffae ;  /* 0xffffffae1e817836 */ /* 0x040fe40000000000 */
[----:B------:R-:W-:Y:S01]  /*36b0*/  IMAD.WIDE R46, R15, 0x4, R46 ;  /* 0x000000040f2e7825 */ /* 0x000fe200078e022e */
[----:B------:R-:W-:Y:S01]  /*36c0*/  ISETP.GE.U32.AND P3, PT, R127, 0x7fffff90, PT ;  /* 0x7fffff907f00780c */ /* 0x000fe20003f66070 */
[----:B------:R5:W-:Y:S01]  /*36d0*/  LDGSTS.E [R19+0x8008], desc[UR16][R40.64], !P4 ;  /* 0x0800800028137fae */ /* 0x000be2000e121850 */
[----:B------:R-:W-:Y:S01]  /*36e0*/  ISETP.GE.U32.AND P4, PT, R129, 0x7fffff8f, PT ;  /* 0x7fffff8f8100780c */ /* 0x000fe20003f86070 */
[----:B------:R-:W-:Y:S02]  /*36f0*/  VIADD R127, R30, 0xffffffad ;  /* 0xffffffad1e7f7836 */ /* 0x000fe40000000000 */
[----:B------:R5:W-:Y:S01]  /*3700*/  LDGSTS.E [R19+0x800c], desc[UR16][R42.64], !P5 ;  /* 0x0800c0002a137fae */ /* 0x000be2000e921850 */
[----:B------:R-:W-:-:S02]  /*3710*/  IMAD.WIDE R48, R15, 0x4, R48 ;  /* 0x000000040f307825 */ /* 0x000fc400078e0230 */
[----:B------:R-:W-:Y:S01]  /*3720*/  ISETP.GE.U32.AND P5, PT, R127, 0x7fffff8e, PT ;  /* 0x7fffff8e7f00780c */ /* 0x000fe20003fa6070 */
[----:B------:R5:W-:Y:S01]  /*3730*/  LDGSTS.E [R24+0x8000], desc[UR16][R44.64], !P6 ;  /* 0x080000002c187fae */ /* 0x000be2000f121850 */
[C---:B------:R-:W-:Y:S02]  /*3740*/  VIADD R127, R30.reuse, 0xffffffac ;  /* 0xffffffac1e7f7836 */ /* 0x040fe40000000000 */
[----:B------:R-:W-:Y:S01]  /*3750*/  IMAD.WIDE R50, R15, 0x4, R50 ;  /* 0x000000040f327825 */ /* 0x000fe200078e0232 */
[----:B------:R5:W-:Y:S02]  /*3760*/  LDGSTS.E [R24+0x8004], desc[UR16][R46.64], !P0 ;  /* 0x080040002e187fae */ /* 0x000be4000c121850 */
[----:B------:R-:W-:Y:S01]  /*3770*/  ISETP.GE.U32.AND P6, PT, R127, 0x7fffff8d, PT ;  /* 0x7fffff8d7f00780c */ /* 0x000fe20003fc6070 */
[C---:B------:R-:W-:Y:S01]  /*3780*/  VIADD R127, R30.reuse, 0xffffffaa ;  /* 0xffffffaa1e7f7836 */ /* 0x040fe20000000000 */
[----:B------:R5:W-:Y:S01]  /*3790*/  LDGSTS.E [R24+0x8008], desc[UR16][R48.64], !P1 ;  /* 0x0800800030187fae */ /* 0x000be2000c921850 */
[----:B------:R-:W-:-:S02]  /*37a0*/  VIADD R129, R30, 0xffffffab ;  /* 0xffffffab1e817836 */ /* 0x000fc40000000000 */
[----:B------:R-:W-:Y:S01]  /*37b0*/  IMAD.WIDE R52, R15, 0x4, R52 ;  /* 0x000000040f347825 */ /* 0x000fe200078e0234 */
[----:B------:R-:W-:Y:S01]  /*37c0*/  ISETP.GE.U32.AND P1, PT, R127, 0x7fffff8b, PT ;  /* 0x7fffff8b7f00780c */ /* 0x000fe20003f26070 */
[----:B------:R5:W-:Y:S01]  /*37d0*/  LDGSTS.E [R24+0x800c], desc[UR16][R50.64], !P2 ;  /* 0x0800c00032187fae */ /* 0x000be2000d121850 */
[----:B------:R-:W-:Y:S01]  /*37e0*/  ISETP.GE.U32.AND P0, PT, R129, 0x7fffff8c, PT ;  /* 0x7fffff8c8100780c */ /* 0x000fe20003f06070 */
[C---:B------:R-:W-:Y:S02]  /*37f0*/  VIADD R127, R30.reuse, 0xffffffa9 ;  /* 0xffffffa91e7f7836 */ /* 0x040fe40000000000 */
[----:B------:R-:W-:Y:S01]  /*3800*/  IMAD.WIDE R54, R15, 0x4, R54 ;  /* 0x000000040f367825 */ /* 0x000fe200078e0236 */
[----:B------:R5:W-:Y:S02]  /*3810*/  LDGSTS.E [R25+0x8000], desc[UR16][R52.64], !P3 ;  /* 0x0800000034197fae */ /* 0x000be4000d921850 */
        /* <DEDUP_REMOVED lines=9> */
[C---:B------:R-:W-:Y:S01]  /*38b0*/  IMAD.WIDE R60, R15.reuse, 0x4, R60 ;  /* 0x000000040f3c7825 */ /* 0x040fe200078e023c */
[----:B------:R5:W-:Y:S03]  /*38c0*/  LDGSTS.E [R25+0x800c], desc[UR16][R58.64], !P6 ;  /* 0x0800c0003a197fae */ /* 0x000be6000f121850 */
[C---:B------:R-:W-:Y:S01]  /*38d0*/  VIADD R127, R30.reuse, 0xffffffa4 ;  /* 0xffffffa41e7f7836 */ /* 0x040fe20000000000 */
[----:B------:R5:W-:Y:S01]  /*38e0*/  LDGSTS.E [R26+0x8000], desc[UR16][R60.64], !P0 ;  /* 0x080000003c1a7fae */ /* 0x000be2000c121850 */
[----:B------:R-:W-:Y:S02]  /*38f0*/  VIADD R129, R30, 0xffffffa8 ;  /* 0xffffffa81e817836 */ /* 0x000fe40000000000 */
[----:B------:R-:W-:Y:S01]  /*3900*/  IMAD.WIDE R62, R15, 0x4, R62 ;  /* 0x000000040f3e7825 */ /* 0x000fe200078e023e */
[----:B------:R-:W-:-:S02]  /*3910*/  ISETP.GE.U32.AND P0, PT, R127, 0x7fffff85, PT ;  /* 0x7fffff857f00780c */ /* 0x000fc40003f06070 */
[----:B------:R-:W-:Y:S01]  /*3920*/  ISETP.GE.U32.AND P3, PT, R129, 0x7fffff89, PT ;  /* 0x7fffff898100780c */ /* 0x000fe20003f66070 */
[C---:B------:R-:W-:Y:S01]  /*3930*/  VIADD R127, R30.reuse, 0xffffffa3 ;  /* 0xffffffa31e7f7836 */ /* 0x040fe20000000000 */
[----:B------:R5:W-:Y:S01]  /*3940*/  LDGSTS.E [R26+0x8004], desc[UR16][R62.64], !P1 ;  /* 0x080040003e1a7fae */ /* 0x000be2000c921850 */
[C---:B------:R-:W-:Y:S02]  /*3950*/  VIADD R129, R30.reuse, 0xffffffa5 ;  /* 0xffffffa51e817836 */ /* 0x040fe40000000000 */
[----:B------:R-:W-:Y:S01]  /*3960*/  IMAD.WIDE R64, R15, 0x4, R64 ;  /* 0x000000040f407825 */ /* 0x000fe200078e0240 */
[----:B------:R-:W-:Y:S02]  /*3970*/  ISETP.GE.U32.AND P1, PT, R127, 0x7fffff84, PT ;  /* 0x7fffff847f00780c */ /* 0x000fe40003f26070 */
[----:B------:R-:W2:Y:S01]  /*3980*/  LDC R127, c[0x0][0x230] ;  /* 0x00008c00ff7f7b82 */ /* 0x000ea20000000800 */
[----:B------:R-:W-:Y:S01]  /*3990*/  ISETP.GE.U32.AND P6, PT, R129, 0x7fffff86, PT ;  /* 0x7fffff868100780c */ /* 0x000fe20003fc6070 */
[----:B------:R-:W-:Y:S01]  /*39a0*/  VIADD R129, R30, 0xffffffa2 ;  /* 0xffffffa21e817836 */ /* 0x000fe20000000000 */
[----:B------:R5:W-:Y:S01]  /*39b0*/  LDGSTS.E [R26+0x8008], desc[UR16][R64.64], !P2 ;  /* 0x08008000401a7fae */ /* 0x000be2000d121850 */
[----:B------:R-:W-:-:S03]  /*39c0*/  IMAD.WIDE R66, R15, 0x4, R66 ;  /* 0x000000040f427825 */ /* 0x000fc600078e0242 */
[----:B------:R-:W-:Y:S01]  /*39d0*/  ISETP.GE.U32.AND P2, PT, R129, 0x7fffff83, PT ;  /* 0x7fffff838100780c */ /* 0x000fe20003f46070 */
[----:B------:R-:W-:Y:S01]  /*39e0*/  VIADD R30, R30, 0xffffffa1 ;  /* 0xffffffa11e1e7836 */ /* 0x000fe20000000000 */
[----:B------:R5:W-:Y:S01]  /*39f0*/  LDGSTS.E [R26+0x800c], desc[UR16][R66.64], !P3 ;  /* 0x0800c000421a7fae */ /* 0x000be2000d921850 */
[C---:B------:R-:W-:Y:S01]  /*3a00*/  IMAD.WIDE R68, R15.reuse, 0x4, R68 ;  /* 0x000000040f447825 */ /* 0x040fe200078e0244 */
[----:B------:R-:W3:Y:S02]  /*3a10*/  LDC R129, c[0x0][0x230] ;  /* 0x00008c00ff817b82 */ /* 0x000ee40000000800 */
[----:B------:R-:W-:Y:S01]  /*3a20*/  ISETP.GE.U32.AND P3, PT, R30, 0x7fffff82, PT ;  /* 0x7fffff821e00780c */ /* 0x000fe20003f66070 */
[----:B------:R-:W-:Y:S01]  /*3a30*/  IMAD.WIDE R70, R15, 0x4, R70 ;  /* 0x000000040f467825 */ /* 0x000fe200078e0246 */
[----:B------:R5:W-:Y:S01]  /*3a40*/  LDGSTS.E [R27+0x8000], desc[UR16][R68.64], !P4 ;  /* 0x08000000441b7fae */ /* 0x000be2000e121850 */
[----:B------:R-:W-:Y:S02]  /*3a50*/  ISETP.GE.U32.AND P4, PT, R29, 0x7fffff81, PT ;  /* 0x7fffff811d00780c */ /* 0x000fe40003f86070 */
[----:B------:R-:W-:Y:S01]  /*3a60*/  IMAD.WIDE R72, R15, 0x4, R72 ;  /* 0x000000040f487825 */ /* 0x000fe200078e0248 */
[----:B------:R5:W-:Y:S01]  /*3a70*/  LDGSTS.E [R27+0x8004], desc[UR16][R70.64], !P5 ;  /* 0x08004000461b7fae */ /* 0x000be2000e921850 */
[----:B------:R-:W-:-:S02]  /*3a80*/  ISETP.GT.AND P5, PT, R21, 0x7f, PT ;  /* 0x0000007f1500780c */ /* 0x000fc40003fa4270 */
[----:B------:R-:W-:Y:S01]  /*3a90*/  IMAD.WIDE R74, R15, 0x4, R74 ;  /* 0x000000040f4a7825 */ /* 0x000fe200078e024a */
[----:B------:R5:W-:Y:S01]  /*3aa0*/  LDGSTS.E [R27+0x8008], desc[UR16][R72.64], !P6 ;  /* 0x08008000481b7fae */ /* 0x000be2000f121850 */
[----:B------:R-:W-:Y:S02]  /*3ab0*/  ISETP.NE.U32.AND P6, PT, R31, RZ, PT ;  /* 0x000000ff1f00720c */ /* 0x000fe40003fc5070 */
[----:B------:R-:W-:Y:S01]  /*3ac0*/  IMAD.WIDE R76, R15, 0x4, R76 ;  /* 0x000000040f4c7825 */ /* 0x000fe200078e024c */
[----:B------:R5:W-:Y:S01]  /*3ad0*/  LDGSTS.E [R27+0x800c], desc[UR16][R74.64], !P0 ;  /* 0x0800c0004a1b7fae */ /* 0x000be2000c121850 */
[----:B------:R-:W5:Y:S01]  /*3ae0*/  LDC R31, c[0x0][0x230] ;  /* 0x00008c00ff1f7b82 */ /* 0x000f620000000800 */
[----:B------:R-:W-:Y:S01]  /*3af0*/  SEL R121, R121, RZ, P5 ;  /* 0x000000ff79797207 */ /* 0x000fe20002800000 */
[----:B------:R-:W-:Y:S01]  /*3b00*/  IMAD.WIDE R78, R15, 0x4, R78 ;  /* 0x000000040f4e7825 */ /* 0x000fe200078e024e */
[----:B------:R5:W-:Y:S02]  /*3b10*/  LDGSTS.E [R28+0x8000], desc[UR16][R76.64], !P1 ;  /* 0x080000004c1c7fae */ /* 0x000be4000c921850 */
[----:B------:R-:W-:Y:S01]  /*3b20*/  ISETP.NE.U32.AND P5, PT, R121, RZ, PT ;  /* 0x000000ff7900720c */ /* 0x000fe20003fa5070 */
[C---:B-1----:R-:W-:Y:S01]  /*3b30*/  IMAD.WIDE R80, R15.reuse, 0x4, R80 ;  /* 0x000000040f507825 */ /* 0x042fe200078e0250 */
[----:B------:R1:W-:Y:S01]  /*3b40*/  LDGSTS.E [R28+0x8004], desc[UR16][R78.64], !P2 ;  /* 0x080040004e1c7fae */ /* 0x0003e2000d121850 */
[----:B------:R-:W1:Y:S02]  /*3b50*/  LDC R121, c[0x0][0x230] ;  /* 0x00008c00ff797b82 */ /* 0x000e640000000800 */
[----:B------:R-:W-:Y:S01]  /*3b60*/  IMAD.WIDE R82, R15, 0x4, R82 ;  /* 0x000000040f527825 */ /* 0x000fe200078e0252 */
[----:B------:R1:W-:Y:S03]  /*3b70*/  LDGSTS.E [R28+0x8008], desc[UR16][R80.64], !P3 ;  /* 0x08008000501c7fae */ /* 0x0003e6000d921850 */
[----:B--2---:R-:W-:Y:S01]  /*3b80*/  VIADD R30, R127, 0xffffff9e ;  /* 0xffffff9e7f1e7836 */ /* 0x004fe20000000000 */
[----:B------:R2:W-:Y:S01]  /*3b90*/  LDGSTS.E [R28+0x800c], desc[UR16][R82.64], !P4 ;  /* 0x0800c000521c7fae */ /* 0x0005e2000e121850 */
[C---:B------:R-:W-:Y:S01]  /*3ba0*/  IMAD.WIDE R84, R16.reuse, 0x4, R84 ;  /* 0x0000000410547825 */ /* 0x040fe200078e0254 */
[----:B------:R-:W2:Y:S02]  /*3bb0*/  LDC R127, c[0x0][0x230] ;  /* 0x00008c00ff7f7b82 */ /* 0x000ea40000000800 */
[----:B------:R-:W0:Y:S01]  /*3bc0*/  LDGDEPBAR ;  /* 0x00000000000079af */ /* 0x000e220000000000 */
[----:B------:R-:W-:Y:S01]  /*3bd0*/  IMAD.WIDE R148, R16, 0x4, R148 ;  /* 0x0000000410947825 */ /* 0x000fe200078e0294 */
[----:B------:R-:W-:-:S02]  /*3be0*/  ISETP.GE.U32.AND P1, PT, R30, 0x7fffff7f, PT ;  /* 0x7fffff7f1e00780c */ /* 0x000fc40003f26070 */
[----:B------:R2:W-:Y:S01]  /*3bf0*/  LDGSTS.E [R123+0x20000], desc[UR16][R84.64], P6 ;  /* 0x20000000547b7fae */ /* 0x0005e2000b121850 */
[----:B------:R-:W-:-:S03]  /*3c00*/  IMAD.WIDE R152, R16, 0x4, R152 ;  /* 0x0000000410987825 */ /* 0x000fc600078e0298 */
[----:B------:R2:W-:Y:S01]  /*3c10*/  LDGSTS.E [R123+0x20400], desc[UR16][R148.64], P6 ;  /* 0x20400000947b7fae */ /* 0x0005e2000b121850 */
[----:B------:R-:W-:-:S03]  /*3c20*/  IMAD.WIDE R156, R16, 0x4, R156 ;  /* 0x00000004109c7825 */ /* 0x000fc600078e029c */
[----:B------:R2:W-:Y:S01]  /*3c30*/  LDGSTS.E [R123+0x20800], desc[UR16][R152.64], P6 ;  /* 0x20800000987b7fae */ /* 0x0005e2000b121850 */
[----:B------:R-:W-:-:S03]  /*3c40*/  IMAD.WIDE R160, R16, 0x4, R160 ;  /* 0x0000000410a07825 */ /* 0x000fc600078e02a0 */
[----:B------:R2:W-:Y:S01]  /*3c50*/  LDGSTS.E [R123+0x20c00], desc[UR16][R156.64], P6 ;  /* 0x20c000009c7b7fae */ /* 0x0005e2000b121850 */
[----:B------:R-:W-:-:S03]  /*3c60*/  IMAD.WIDE R164, R16, 0x4, R164 ;  /* 0x0000000410a47825 */ /* 0x000fc600078e02a4 */
[----:B------:R2:W-:Y:S01]  /*3c70*/  LDGSTS.E [R123+0x21000], desc[UR16][R160.64], P6 ;  /* 0x21000000a07b7fae */ /* 0x0005e2000b121850 */
[----:B------:R-:W-:Y:S02]  /*3c80*/  VIADD R30, R133, 0xffffff9c ;  /* 0xffffff9c851e7836 */ /* 0x000fe40000000000 */
[----:B------:R-:W-:Y:S01]  /*3c90*/  IMAD.WIDE R168, R16, 0x4, R168 ;  /* 0x0000000410a87825 */ /* 0x000fe200078e02a8 */
[----:B------:R2:W-:Y:S01]  /*3ca0*/  LDGSTS.E [R123+0x21400], desc[UR16][R164.64], P6 ;  /* 0x21400000a47b7fae */ /* 0x0005e2000b121850 */
[----:B------:R-:W2:Y:S01]  /*3cb0*/  LDC R133, c[0x0][0x230] ;  /* 0x00008c00ff857b82 */ /* 0x000ea20000000800 */
[----:B------:R-:W-:Y:S01]  /*3cc0*/  ISETP.GE.U32.AND P3, PT, R30, 0x7fffff7d, PT ;  /* 0x7fffff7d1e00780c */ /* 0x000fe20003f66070 */
[C---:B------:R-:W-:Y:S01]  /*3cd0*/  IMAD.WIDE R172, R16.reuse, 0x4, R172 ;  /* 0x0000000410ac7825 */ /* 0x040fe200078e02ac */
[----:B------:R2:W-:Y:S03]  /*3ce0*/  LDGSTS.E [R123+0x21800], desc[UR16][R168.64], P6 ;  /* 0x21800000a87b7fae */ /* 0x0005e6000b121850 */
[C---:B------:R-:W-:Y:S01]  /*3cf0*/  IMAD.WIDE R86, R16.reuse, 0x4, R86 ;  /* 0x0000000410567825 */ /* 0x040fe200078e0256 */
[----:B------:R2:W-:Y:S01]  /*3d00*/  LDGSTS.E [R123+0x21c00], desc[UR16][R172.64], P6 ;  /* 0x21c00000ac7b7fae */ /* 0x0005e2000b121850 */
[----:B------:R-:W1:Y:S02]  /*3d10*/  LDC R30, c[0x0][0x230] ;  /* 0x00008c00ff1e7b82 */ /* 0x000e640000000800 */
[C---:B------:R-:W-:Y:S01]  /*3d20*/  IMAD.WIDE R150, R16.reuse, 0x4, R150 ;  /* 0x0000000410967825 */ /* 0x040fe200078e0296 */
[----:B------:R2:W-:Y:S03]  /*3d30*/  LDGSTS.E [R125+0x20200], desc[UR16][R86.64], P6 ;  /* 0x20200000567d7fae */ /* 0x0005e6000b121850 */
[C---:B------:R-:W-:Y:S01]  /*3d40*/  IMAD.WIDE R154, R16.reuse, 0x4, R154 ;  /* 0x00000004109a7825 */ /* 0x040fe200078e029a */
[----:B------:R2:W-:Y:S03]  /*3d50*/  LDGSTS.E [R125+0x20600], desc[UR16][R150.64], P6 ;  /* 0x20600000967d7fae */ /* 0x0005e6000b121850 */
[C---:B------:R-:W-:Y:S01]  /*3d60*/  IMAD.WIDE R158, R16.reuse, 0x4, R158 ;  /* 0x00000004109e7825 */ /* 0x040fe200078e029e */
[----:B------:R2:W-:Y:S03]  /*3d70*/  LDGSTS.E [R125+0x20a00], desc[UR16][R154.64], P6 ;  /* 0x20a000009a7d7fae */ /* 0x0005e6000b121850 */
[----:B------:R-:W-:Y:S01]  /*3d80*/  VIADD R29, R131, 0xffffff9f ;  /* 0xffffff9f831d7836 */ /* 0x000fe20000000000 */
[----:B------:R2:W-:Y:S01]  /*3d90*/  LDGSTS.E [R125+0x20e00], desc[UR16][R158.64], P6 ;  /* 0x20e000009e7d7fae */ /* 0x0005e2000b121850 */
[C---:B------:R-:W-:Y:S01]  /*3da0*/  IMAD.WIDE R162, R16.reuse, 0x4, R162 ;  /* 0x0000000410a27825 */ /* 0x040fe200078e02a2 */
[----:B------:R-:W2:Y:S02]  /*3db0*/  LDC R131, c[0x0][0x230] ;  /* 0x00008c00ff837b82 */ /* 0x000ea40000000800 */
[----:B------:R-:W-:Y:S01]  /*3dc0*/  ISETP.GE.U32.AND P0, PT, R29, 0x7fffff80, PT ;  /* 0x7fffff801d00780c */ /* 0x000fe20003f06070 */
[C---:B------:R-:W-:Y:S01]  /*3dd0*/  IMAD.WIDE R166, R16.reuse, 0x4, R166 ;  /* 0x0000000410a67825 */ /* 0x040fe200078e02a6 */
[----:B------:R2:W-:Y:S03]  /*3de0*/  LDGSTS.E [R125+0x21200], desc[UR16][R162.64], P6 ;  /* 0x21200000a27d7fae */ /* 0x0005e6000b121850 */
[C---:B------:R-:W-:Y:S01]  /*3df0*/  IMAD.WIDE R170, R16.reuse, 0x4, R170 ;  /* 0x0000000410aa7825 */ /* 0x040fe200078e02aa */
[----:B------:R2:W-:Y:S03]  /*3e00*/  LDGSTS.E [R125+0x21600], desc[UR16][R166.64], P6 ;  /* 0x21600000a67d7fae */ /* 0x0005e6000b121850 */
[----:B------:R-:W-:Y:S01]  /*3e10*/  IMAD.WIDE R174, R16, 0x4, R174 ;  /* 0x0000000410ae7825 */ /* 0x000fe200078e02ae */
[----:B------:R2:W-:Y:S03]  /*3e20*/  LDGSTS.E [R125+0x21a00], desc[UR16][R170.64], P6 ;  /* 0x21a00000aa7d7fae */ /* 0x0005e6000b121850 */
[----:B---3--:R-:W-:Y:S01]  /*3e30*/  VIADD R29, R129, 0xffffff9d ;  /* 0xffffff9d811d7836 */ /* 0x008fe20000000000 */
[----:B------:R3:W-:Y:S01]  /*3e40*/  LDGSTS.E [R125+0x21e00], desc[UR16][R174.64], P6 ;  /* 0x21e00000ae7d7fae */ /* 0x0007e2000b121850 */
[----:B------:R-:W3:Y:S01]  /*3e50*/  LDC R129, c[0x0][0x230] ;  /* 0x00008c00ff817b82 */ /* 0x000ee20000000800 */
[----:B------:R-:W-:-:S02]  /*3e60*/  IMAD.WIDE R176, R15, 0x4, R176 ;  /* 0x000000040fb07825 */ /* 0x000fc400078e02b0 */
[----:B------:R-:W0:Y:S01]  /*3e70*/  LDGDEPBAR ;  /* 0x00000000000079af */ /* 0x000e220000000000 */
[----:B------:R-:W-:Y:S01]  /*3e80*/  ISETP.GE.U32.AND P2, PT, R29, 0x7fffff7e, PT ;  /* 0x7fffff7e1d00780c */ /* 0x000fe20003f46070 */
[----:B------:R-:W-:-:S03]  /*3e90*/  VIADD R29, R135, 0xffffff9b ;  /* 0xffffff9b871d7836 */ /* 0x000fc60000000000 */
[----:B------:R-:W-:Y:S01]  /*3ea0*/  BAR.SYNC.DEFER_BLOCKING 0x0 ;  /* 0x0000000000007b1d */ /* 0x000fe20000010000 */
[----:B----4-:R-:W-:Y:S01]  /*3eb0*/  IMAD.WIDE R178, R15, 0x4, R178 ;  /* 0x000000040fb27825 */ /* 0x010fe200078e02b2 */
[----:B------:R-:W-:-:S03]  /*3ec0*/  ISETP.GE.U32.AND P4, PT, R29, 0x7fffff7c, PT ;  /* 0x7fffff7c1d00780c */ /* 0x000fc60003f86070 */
[----:B-----5:R-:W-:-:S03]  /*3ed0*/  VIADD R29, R31, 0xffffff9a ;  /* 0xffffff9a1f1d7836 */ /* 0x020fc60000000000 */
[----:B------:R-:W4:Y:S01]  /*3ee0*/  LDC R135, c[0x0][0x230] ;  /* 0x00008c00ff877b82 */ /* 0x000f220000000800 */
[----:B------:R-:W-:Y:S01]  /*3ef0*/  IMAD.WIDE R180, R15, 0x4, R180 ;  /* 0x000000040fb47825 */ /* 0x000fe200078e02b4 */
[----:B------:R-:W-:-:S03]  /*3f00*/  ISETP.GE.U32.AND P6, PT, R29, 0x7fffff7b, PT ;  /* 0x7fffff7b1d00780c */ /* 0x000fc60003fc6070 */
[----:B-1----:R-:W-:Y:S02]  /*3f10*/  VIADD R29, R30, 0xffffff99 ;  /* 0xffffff991e1d7836 */ /* 0x002fe40000000000 */
[----:B------:R-:W-:Y:S01]  /*3f20*/  VIADD R30, R121, 0xffffff98 ;  /* 0xffffff98791e7836 */ /* 0x000fe20000000000 */
[----:B------:R-:W1:Y:S01]  /*3f30*/  LDC R31, c[0x0][0x230] ;  /* 0x00008c00ff1f7b82 */ /* 0x000e620000000800 */
[----:B------:R-:W-:-:S04]  /*3f40*/  IMAD.WIDE R184, R15, 0x4, R184 ;  /* 0x000000040fb87825 */ /* 0x000fc800078e02b8 */
[----:B------:R-:W-:-:S03]  /*3f50*/  IMAD.WIDE R186, R15, 0x4, R186 ;  /* 0x000000040fba7825 */ /* 0x000fc600078e02ba */
[----:B------:R-:W5:Y:S01]  /*3f60*/  LDC R121, c[0x0][0x230] ;  /* 0x00008c00ff797b82 */ /* 0x000f620000000800 */
[----:B------:R-:W-:Y:S01]  /*3f70*/  IMAD.WIDE R188, R15, 0x4, R188 ;  /* 0x000000040fbc7825 */ /* 0x000fe200078e02bc */
[----:B------:R-:W-:Y:S01]  /*3f80*/  @!PT LDS RZ, [RZ] ;  /* 0x00000000fffff984 */ /* 0x000fe20000000800 */
[----:B------:R-:W-:Y:S01]  /*3f90*/  @!PT LDS RZ, [RZ] ;  /* 0x00000000fffff984 */ /* 0x000fe20000000800 */
[----:B------:R-:W-:Y:S01]  /*3fa0*/  @!PT LDS RZ, [RZ] ;  /* 0x00000000fffff984 */ /* 0x000fe20000000800 */
[----:B------:R4:W-:Y:S01]  /*3fb0*/  LDGSTS.E [R17+0xc000], desc[UR16][R176.64], !P0 ;  /* 0x0c000000b0117fae */ /* 0x0009e2000c121850 */
[----:B------:R-:W-:Y:S02]  /*3fc0*/  ISETP.GE.U32.AND P0, PT, R29, 0x7fffff7a, PT ;  /* 0x7fffff7a1d00780c */ /* 0x000fe40003f06070 */
[----:B--2---:R-:W-:Y:S01]  /*3fd0*/  VIADD R29, R127, 0xffffff97 ;  /* 0xffffff977f1d7836 */ /* 0x004fe20000000000 */
[----:B------:R2:W-:Y:S01]  /*3fe0*/  LDGSTS.E [R17+0xc004], desc[UR16][R178.64], !P1 ;  /* 0x0c004000b2117fae */ /* 0x0005e2000c921850 */
[----:B------:R-:W-:Y:S01]  /*3ff0*/  ISETP.GE.U32.AND P1, PT, R30, 0x7fffff79, PT ;  /* 0x7fffff791e00780c */ /* 0x000fe20003f26070 */
[----:B------:R-:W2:Y:S01]  /*4000*/  LDC R127, c[0x0][0x230] ;  /* 0x00008c00ff7f7b82 */ /* 0x000ea20000000800 */
[----:B---3--:R-:W-:Y:S01]  /*4010*/  VIADD R30, R129, 0xffffff96 ;  /* 0xffffff96811e7836 */ /* 0x008fe20000000000 */
[----:B------:R3:W-:Y:S01]  /*4020*/  LDGSTS.E [R17+0xc008], desc[UR16][R180.64], !P2 ;  /* 0x0c008000b4117fae */ /* 0x0007e2000d121850 */
[----:B------:R-:W-:Y:S01]  /*4030*/  ISETP.GE.U32.AND P2, PT, R29, 0x7fffff78, PT ;  /* 0x7fffff781d00780c */ /* 0x000fe20003f46070 */
[----:B------:R-:W-:-:S02]  /*4040*/  IMAD.WIDE R32, R15, 0x4, R32 ;  /* 0x000000040f207825 */ /* 0x000fc400078e0220 */
[----:B------:R3:W-:Y:S01]  /*4050*/  LDGSTS.E [R17+0xc00c], desc[UR16][R184.64], !P3 ;  /* 0x0c00c000b8117fae */ /* 0x0007e2000d921850 */
[----:B------:R-:W-:Y:S01]  /*4060*/  ISETP.GE.U32.AND P3, PT, R30, 0x7fffff77, PT ;  /* 0x7fffff771e00780c */ /* 0x000fe20003f66070 */
[----:B-1----:R-:W-:Y:S01]  /*4070*/  VIADD R29, R31, 0xffffff95 ;  /* 0xffffff951f1d7836 */ /* 0x002fe20000000000 */
[----:B------:R-:W1:Y:S01]  /*4080*/  LDC R129, c[0x0][0x230] ;  /* 0x00008c00ff817b82 */ /* 0x000e620000000800 */
[----:B------:R3:W-:Y:S01]  /*4090*/  LDGSTS.E [R18+0xc000], desc[UR16][R186.64], !P4 ;  /* 0x0c000000ba127fae */ /* 0x0007e2000e121850 */
[----:B------:R-:W-:Y:S02]  /*40a0*/  VIADD R30, R131, 0xffffff94 ;  /* 0xffffff94831e7836 */ /* 0x000fe40000000000 */
[----:B------:R-:W-:Y:S01]  /*40b0*/  ISETP.GE.U32.AND P4, PT, R29, 0x7fffff76, PT ;  /* 0x7fffff761d00780c */ /* 0x000fe20003f86070 */
[----:B------:R3:W-:Y:S01]  /*40c0*/  LDGSTS.E [R18+0xc004], desc[UR16][R188.64], !P6 ;  /* 0x0c004000bc127fae */ /* 0x0007e2000f121850 */
[----:B------:R-:W-:Y:S01]  /*40d0*/  IMAD.WIDE R34, R15, 0x4, R34 ;  /* 0x000000040f227825 */ /* 0x000fe200078e0222 */
[----:B------:R-:W-:Y:S01]  /*40e0*/  ISETP.GE.U32.AND P6, PT, R30, 0x7fffff75, PT ;  /* 0x7fffff751e00780c */ /* 0x000fe20003fc6070 */
[----:B------:R-:W4:Y:S01]  /*40f0*/  LDC R31, c[0x0][0x230] ;  /* 0x00008c00ff1f7b82 */ /* 0x000f220000000800 */
[----:B------:R3:W-:Y:S01]  /*4100*/  LDGSTS.E [R18+0xc008], desc[UR16][R32.64], !P0 ;  /* 0x0c00800020127fae */ /* 0x0007e2000c121850 */
[----:B-----5:R-:W-:-:S02]  /*4110*/  VIADD R29, R121, 0xffffff93 ;  /* 0xffffff93791d7836 */ /* 0x020fc40000000000 */
[----:B------:R-:W-:Y:S01]  /*4120*/  IMAD.WIDE R36, R15, 0x4, R36 ;  /* 0x000000040f247825 */ /* 0x000fe200078e0224 */
[----:B------:R5:W-:Y:S02]  /*4130*/  LDGSTS.E [R18+0xc00c], desc[UR16][R34.64], !P1 ;  /* 0x0c00c00022127fae */ /* 0x000be4000c921850 */
[----:B------:R-:W-:Y:S01]  /*4140*/  ISETP.GE.U32.AND P0, PT, R29, 0x7fffff74, PT ;  /* 0x7fffff741d00780c */ /* 0x000fe20003f06070 */
[----:B------:R-:W3:Y:S01]  /*4150*/  LDC R121, c[0x0][0x230] ;  /* 0x00008c00ff797b82 */ /* 0x000ee20000000800 */
[----:B--2---:R-:W-:Y:S01]  /*4160*/  VIADD R30, R127, 0xffffff91 ;  /* 0xffffff917f1e7836 */ /* 0x004fe20000000000 */
[----:B------:R2:W-:Y:S01]  /*4170*/  LDGSTS.E [R19+0xc000], desc[UR16][R36.64], !P2 ;  /* 0x0c00000024137fae */ /* 0x0005e2000d121850 */
[----:B------:R-:W-:-:S03]  /*4180*/  IMAD.WIDE R38, R15, 0x4, R38 ;  /* 0x000000040f267825 */ /* 0x000fc600078e0226 */
[----:B------:R-:W-:Y:S01]  /*4190*/  ISETP.GE.U32.AND P2, PT, R30, 0x7fffff72, PT ;  /* 0x7fffff721e00780c */ /* 0x000fe20003f46070 */
[----:B------:R-:W-:Y:S01]  /*41a0*/  VIADD R29, R133, 0xffffff92 ;  /* 0xffffff92851d7836 */ /* 0x000fe20000000000 */
[----:B------:R-:W5:Y:S01]  /*41b0*/  LDC R131, c[0x0][0x230] ;  /* 0x00008c00ff837b82 */ /* 0x000f620000000800 */
[----:B------:R-:W-:Y:S01]  /*41c0*/  IMAD.WIDE R40, R15, 0x4, R40 ;  /* 0x000000040f287825 */ /* 0x000fe200078e0228 */
[----:B------:R2:W-:Y:S02]  /*41d0*/  LDGSTS.E [R19+0xc004], desc[UR16][R38.64], !P3 ;  /* 0x0c00400026137fae */ /* 0x0005e4000d921850 */
[----:B------:R-:W-:Y:S01]  /*41e0*/  ISETP.GE.U32.AND P1, PT, R29, 0x7fffff73, PT ;  /* 0x7fffff731d00780c */ /* 0x000fe20003f26070 */
[----:B-1----:R-:W-:Y:S01]  /*41f0*/  VIADD R29, R129, 0xffffff90 ;  /* 0xffffff90811d7836 */ /* 0x002fe20000000000 */
[----:B------:R1:W-:Y:S01]  /*4200*/  LDGSTS.E [R19+0xc008], desc[UR16][R40.64], !P4 ;  /* 0x0c00800028137fae */ /* 0x0003e2000e121850 */
[----:B------:R-:W-:Y:S01]  /*4210*/  IMAD.WIDE R42, R15, 0x4, R42 ;  /* 0x000000040f2a7825 */ /* 0x000fe200078e022a */
[----:B------:R-:W2:Y:S02]  /*4220*/  LDC R127, c[0x0][0x230] ;  /* 0x00008c00ff7f7b82 */ /* 0x000ea40000000800 */
[----:B------:R-:W-:Y:S01]  /*4230*/  ISETP.GE.U32.AND P3, PT, R29, 0x7fffff71, PT ;  /* 0x7fffff711d00780c */ /* 0x000fe20003f66070 */
[----:B----4-:R-:W-:Y:S01]  /*4240*/  VIADD R30, R31, 0xffffff8f ;  /* 0xffffff8f1f1e7836 */ /* 0x010fe20000000000 */
[----:B------:R4:W-:Y:S01]  /*4250*/  LDGSTS.E [R19+0xc00c], desc[UR16][R42.64], !P6 ;  /* 0x0c00c0002a137fae */ /* 0x0009e2000f121850 */
[----:B------:R-:W-:-:S03]  /*4260*/  IMAD.WIDE R44, R15, 0x4, R44 ;  /* 0x000000040f2c7825 */ /* 0x000fc600078e022c */
[----:B------:R-:W1:Y:S01]  /*4270*/  LDC R31, c[0x0][0x230] ;  /* 0x00008c00ff1f7b82 */ /* 0x000e620000000800 */
[----:B------:R-:W-:Y:S01]  /*4280*/  ISETP.GE.U32.AND P4, PT, R30, 0x7fffff70, PT ;  /* 0x7fffff701e00780c */ /* 0x000fe20003f86070 */
[----:B---3--:R-:W-:Y:S01]  /*4290*/  VIADD R30, R121, 0xffffff8d ;  /* 0xffffff8d791e7836 */ /* 0x008fe20000000000 */
[----:B------:R3:W-:Y:S01]  /*42a0*/  LDGSTS.E [R24+0xc000], desc[UR16][R44.64], !P0 ;  /* 0x0c0000002c187fae */ /* 0x0007e2000c121850 */
[----:B------:R-:W-:-:S03]  /*42b0*/  IMAD.WIDE R46, R15, 0x4, R46 ;  /* 0x000000040f2e7825 */ /* 0x000fc600078e022e */
[----:B------:R-:W-:Y:S01]  /*42c0*/  ISETP.GE.U32.AND P0, PT, R30, 0x7fffff6e, PT ;  /* 0x7fffff6e1e00780c */ /* 0x000fe20003f06070 */
[----:B------:R-:W4:Y:S01]  /*42d0*/  LDC R133, c[0x0][0x230] ;  /* 0x00008c00ff857b82 */ /* 0x000f220000000800 */
[----:B-----5:R-:W-:Y:S01]  /*42e0*/  VIADD R29, R131, 0xffffff8e ;  /* 0xffffff8e831d7836 */ /* 0x020fe20000000000 */
[----:B------:R5:W-:Y:S01]  /*42f0*/  LDGSTS.E [R24+0xc004], desc[UR16][R46.64], !P1 ;  /* 0x0c0040002e187fae */ /* 0x000be2000c921850 */
[----:B------:R-:W-:-:S03]  /*4300*/  IMAD.WIDE R48, R15, 0x4, R48 ;  /* 0x000000040f307825 */ /* 0x000fc600078e0230 */
[----:B------:R-:W-:Y:S01]  /*4310*/  ISETP.GE.U32.AND P6, PT, R29, 0x7fffff6f, PT ;  /* 0x7fffff6f1d00780c */ /* 0x000fe20003fc6070 */
[----:B------:R-:W-:Y:S01]  /*4320*/  IMAD.WIDE R50, R15, 0x4, R50 ;  /* 0x000000040f327825 */ /* 0x000fe200078e0232 */
[----:B------:R-:W3:Y:S01]  /*4330*/  LDC R121, c[0x0][0x230] ;  /* 0x00008c00ff797b82 */ /* 0x000ee20000000800 */
[----:B------:R5:W-:Y:S02]  /*4340*/  LDGSTS.E [R24+0xc008], desc[UR16][R48.64], !P2 ;  /* 0x0c00800030187fae */ /* 0x000be4000d121850 */
[----:B--2---:R-:W-:Y:S02]  /*4350*/  VIADD R29, R127, 0xffffff8c ;  /* 0xffffff8c7f1d7836 */ /* 0x004fe40000000000 */
[----:B------:R-:W-:Y:S01]  /*4360*/  IMAD.WIDE R52, R15, 0x4, R52 ;  /* 0x000000040f347825 */ /* 0x000fe200078e0234 */
[----:B------:R2:W-:Y:S02]  /*4370*/  LDGSTS.E [R24+0xc00c], desc[UR16][R50.64], !P3 ;  /* 0x0c00c00032187fae */ /* 0x0005e4000d921850 */
[----:B------:R-:W5:Y:S01]  /*4380*/  LDC R129, c[0x0][0x230] ;  /* 0x00008c00ff817b82 */ /* 0x000f620000000800 */
[----:B------:R-:W-:Y:S01]  /*4390*/  ISETP.GE.U32.AND P1, PT, R29, 0x7fffff6d, PT ;  /* 0x7fffff6d1d00780c */ /* 0x000fe20003f26070 */
[----:B-1----:R-:W-:Y:S01]  /*43a0*/  VIADD R29, R31, 0xffffff8a ;  /* 0xffffff8a1f1d7836 */ /* 0x002fe20000000000 */
[----:B------:R1:W-:Y:S01]  /*43b0*/  LDGSTS.E [R25+0xc000], desc[UR16][R52.64], !P4 ;  /* 0x0c00000034197fae */ /* 0x0003e2000e121850 */
[----:B------:R-:W-:-:S03]  /*43c0*/  IMAD.WIDE R54, R15, 0x4, R54 ;  /* 0x000000040f367825 */ /* 0x000fc600078e0236 */
[----:B------:R-:W-:Y:S01]  /*43d0*/  ISETP.GE.U32.AND P3, PT, R29, 0x7fffff6b, PT ;  /* 0x7fffff6b1d00780c */ /* 0x000fe20003f66070 */
[----:B------:R-:W2:Y:S01]  /*43e0*/  LDC R131, c[0x0][0x230] ;  /* 0x00008c00ff837b82 */ /* 0x000ea20000000800 */
[----:B----4-:R-:W-:Y:S01]  /*43f0*/  VIADD R30, R133, 0xffffff8b ;  /* 0xffffff8b851e7836 */ /* 0x010fe20000000000 */
[----:B------:R4:W-:Y:S01]  /*4400*/  LDGSTS.E [R25+0xc004], desc[UR16][R54.64], !P6 ;  /* 0x0c00400036197fae */ /* 0x0009e2000f121850 */
[----:B------:R-:W-:-:S03]  /*4410*/  IMAD.WIDE R56, R15, 0x4, R56 ;  /* 0x000000040f387825 */ /* 0x000fc600078e0238 */
[----:B------:R-:W-:Y:S01]  /*4420*/  ISETP.GE.U32.AND P2, PT, R30, 0x7fffff6c, PT ;  /* 0x7fffff6c1e00780c */ /* 0x000fe20003f46070 */
[----:B------:R-:W-:Y:S01]  /*4430*/  IMAD.WIDE R58, R15, 0x4, R58 ;  /* 0x000000040f3a7825 */ /* 0x000fe200078e023a */
[----:B------:R-:W1:Y:S01]  /*4440*/  LDC R127, c[0x0][0x230] ;  /* 0x00008c00ff7f7b82 */ /* 0x000e620000000800 */
[----:B------:R4:W-:Y:S02]  /*4450*/  LDGSTS.E [R25+0xc008], desc[UR16][R56.64], !P0 ;  /* 0x0c00800038197fae */ /* 0x0009e4000c121850 */
[----:B---3--:R-:W-:Y:S02]  /*4460*/  VIADD R29, R121, 0xffffff88 ;  /* 0xffffff88791d7836 */ /* 0x008fe40000000000 */
[----:B------:R-:W-:Y:S01]  /*4470*/  IMAD.WIDE R60, R15, 0x4, R60 ;  /* 0x000000040f3c7825 */ /* 0x000fe200078e023c */
[----:B------:R3:W-:Y:S02]  /*4480*/  LDGSTS.E [R25+0xc00c], desc[UR16][R58.64], !P1 ;  /* 0x0c00c0003a197fae */ /* 0x0007e4000c921850 */
[----:B------:R-:W4:Y:S01]  /*4490*/  LDC R133, c[0x0][0x230] ;  /* 0x00008c00ff857b82 */ /* 0x000f220000000800 */
[----:B-----5:R-:W-:Y:S01]  /*44a0*/  VIADD R30, R129, 0xffffff89 ;  /* 0xffffff89811e7836 */ /* 0x020fe20000000000 */
[----:B------:R-:W-:Y:S01]  /*44b0*/  ISETP.GE.U32.AND P6, PT, R29, 0x7fffff69, PT ;  /* 0x7fffff691d00780c */ /* 0x000fe20003fc6070 */
[C---:B------:R-:W-:Y:S01]  /*44c0*/  IMAD.WIDE R62, R15.reuse, 0x4, R62 ;  /* 0x000000040f3e7825 */ /* 0x040fe200078e023e */
[----:B------:R5:W-:Y:S02]  /*44d0*/  LDGSTS.E [R26+0xc000], desc[UR16][R60.64], !P2 ;  /* 0x0c0000003c1a7fae */ /* 0x000be4000d121850 */
[----:B------:R-:W-:Y:S01]  /*44e0*/  ISETP.GE.U32.AND P4, PT, R30, 0x7fffff6a, PT ;  /* 0x7fffff6a1e00780c */ /* 0x000fe20003f86070 */
[----:B------:R-:W-:Y:S01]  /*44f0*/  IMAD.WIDE R64, R15, 0x4, R64 ;  /* 0x000000040f407825 */ /* 0x000fe200078e0240 */
[----:B------:R-:W3:Y:S01]  /*4500*/  LDC R31, c[0x0][0x230] ;  /* 0x00008c00ff1f7b82 */ /* 0x000ee20000000800 */
[----:B------:R5:W-:Y:S02]  /*4510*/  LDGSTS.E [R26+0xc004], desc[UR16][R62.64], !P3 ;  /* 0x0c0040003e1a7fae */ /* 0x000be4000d921850 */
[----:B--2---:R-:W-:-:S02]  /*4520*/  VIADD R29, R131, 0xffffff87 ;  /* 0xffffff87831d7836 */ /* 0x004fc40000000000 */
[----:B------:R-:W-:-:S03]  /*4530*/  IMAD.WIDE R66, R15, 0x4, R66 ;  /* 0x000000040f427825 */ /* 0x000fc600078e0242 */
[----:B------:R-:W2:Y:S01]  /*4540*/  LDC R129, c[0x0][0x230] ;  /* 0x00008c00ff817b82 */ /* 0x000ea20000000800 */
[----:B-1----:R-:W-:Y:S01]  /*4550*/  VIADD R30, R127, 0xffffff86 ;  /* 0xffffff867f1e7836 */ /* 0x002fe20000000000 */
[----:B------:R-:W-:Y:S01]  /*4560*/  ISETP.GE.U32.AND P0, PT, R29, 0x7fffff68, PT ;  /* 0x7fffff681d00780c */ /* 0x000fe20003f06070 */
[C---:B------:R-:W-:Y:S01]  /*4570*/  IMAD.WIDE R68, R15.reuse, 0x4, R68 ;  /* 0x000000040f447825 */ /* 0x040fe200078e0244 */
[----:B------:R1:W-:Y:S02]  /*4580*/  LDGSTS.E [R26+0xc008], desc[UR16][R64.64], !P4 ;  /* 0x0c008000401a7fae */ /* 0x0003e4000e121850 */
[----:B------:R-:W-:Y:S01]  /*4590*/  ISETP.GE.U32.AND P1, PT, R30, 0x7fffff67, PT ;  /* 0x7fffff671e00780c */ /* 0x000fe20003f26070 */
[----:B------:R-:W-:Y:S01]  /*45a0*/  IMAD.WIDE R70, R15, 0x4, R70 ;  /* 0x000000040f467825 */ /* 0x000fe200078e0246 */
[----:B------:R-:W5:Y:S01]  /*45b0*/  LDC R131, c[0x0][0x230] ;  /* 0x00008c00ff837b82 */ /* 0x000f620000000800 */
[----:B------:R1:W-:Y:S02]  /*45c0*/  LDGSTS.E [R26+0xc00c], desc[UR16][R66.64], !P6 ;  /* 0x0c00c000421a7fae */ /* 0x0003e4000f121850 */
[----:B----4-:R-:W-:-:S02]  /*45d0*/  VIADD R29, R133, 0xffffff85 ;  /* 0xffffff85851d7836 */ /* 0x010fc40000000000 */
[----:B------:R-:W-:Y:S02]  /*45e0*/  IMAD.WIDE R72, R15, 0x4, R72 ;  /* 0x000000040f487825 */ /* 0x000fe400078e0248 */
[----:B------:R4:W-:Y:S01]  /*45f0*/  LDGSTS.E [R27+0xc000], desc[UR16][R68.64], !P0 ;  /* 0x0c000000441b7fae */ /* 0x0009e2000c121850 */
[----:B------:R-:W1:Y:S01]  /*4600*/  LDC R121, c[0x0][0x230] ;  /* 0x00008c00ff797b82 */ /* 0x000e620000000800 */
[----:B---3--:R-:W-:Y:S01]  /*4610*/  VIADD R30, R31, 0xffffff84 ;  /* 0xffffff841f1e7836 */ /* 0x008fe20000000000 */
[----:B------:R-:W-:Y:S01]  /*4620*/  ISETP.GE.U32.AND P2, PT, R29, 0x7fffff66, PT ;  /* 0x7fffff661d00780c */ /* 0x000fe20003f46070 */
[----:B------:R3:W-:Y:S01]  /*4630*/  LDGSTS.E [R27+0xc004], desc[UR16][R70.64], !P1 ;  /* 0x0c004000461b7fae */ /* 0x0007e2000c921850 */
[----:B------:R-:W-:Y:S01]  /*4640*/  IMAD.WIDE R74, R15, 0x4, R74 ;  /* 0x000000040f4a7825 */ /* 0x000fe200078e024a */
[----:B------:R-:W-:Y:S02]  /*4650*/  ISETP.GT.AND P1, PT, R21, 0x9f, PT ;  /* 0x0000009f1500780c */ /* 0x000fe40003f24270 */
[----:B------:R-:W-:Y:S01]  /*4660*/  ISETP.GE.U32.AND P3, PT, R30, 0x7fffff65, PT ;  /* 0x7fffff651e00780c */ /* 0x000fe20003f66070 */
[----:B------:R-:W4:Y:S01]  /*4670*/  LDC R127, c[0x0][0x230] ;  /* 0x00008c00ff7f7b82 */ /* 0x000f220000000800 */
[----:B--2---:R-:W-:-:S02]  /*4680*/  VIADD R29, R129, 0xffffff83 ;  /* 0xffffff83811d7836 */ /* 0x004fc40000000000 */
[----:B------:R-:W-:-:S03]  /*4690*/  IMAD.WIDE R76, R15, 0x4, R76 ;  /* 0x000000040f4c7825 */ /* 0x000fc600078e024c */
[----:B------:R-:W-:Y:S01]  /*46a0*/  ISETP.GE.U32.AND P4, PT, R29, 0x7fffff64, PT ;  /* 0x7fffff641d00780c */ /* 0x000fe20003f86070 */
[----:B------:R2:W-:Y:S01]  /*46b0*/  LDGSTS.E [R27+0xc008], desc[UR16][R72.64], !P2 ;  /* 0x0c008000481b7fae */ /* 0x0005e2000d121850 */
[----:B-----5:R-:W-:Y:S01]  /*46c0*/  VIADD R31, R131, 0xffffff80 ;  /* 0xffffff80831f7836 */ /* 0x020fe20000000000 */
[----:B------:R-:W5:Y:S01]  /*46d0*/  LDC R133, c[0x0][0x230] ;  /* 0x00008c00ff857b82 */ /* 0x000f620000000800 */
[C---:B------:R-:W-:Y:S02]  /*46e0*/  IMAD.WIDE R78, R15.reuse, 0x4, R78 ;  /* 0x000000040f4e7825 */ /* 0x040fe400078e024e */
[----:B------:R2:W-:Y:S01]  /*46f0*/  LDGSTS.E [R27+0xc00c], desc[UR16][R74.64], !P3 ;  /* 0x0c00c0004a1b7fae */ /* 0x0005e2000d921850 */
[----:B------:R-:W-:Y:S01]  /*4700*/  ISETP.GE.AND P0, PT, R4, R31, PT ;  /* 0x0000001f0400720c */ /* 0x000fe20003f06270 */
[----:B------:R-:W-:Y:S01]  /*4710*/  IMAD.WIDE R80, R15, 0x4, R80 ;  /* 0x000000040f507825 */ /* 0x000fe200078e0250 */
[----:B------:R-:W-:Y:S02]  /*4720*/  ISETP.GE.U32.AND P2, PT, R31, 0x7fffff61, PT ;  /* 0x7fffff611f00780c */ /* 0x000fe40003f46070 */
[----:B------:R-:W3:Y:S01]  /*4730*/  LDC R129, c[0x0][0x230] ;  /* 0x00008c00ff817b82 */ /* 0x000ee20000000800 */
[----:B-1----:R-:W-:Y:S01]  /*4740*/  VIADD R30, R121, 0xffffff82 ;  /* 0xffffff82791e7836 */ /* 0x002fe20000000000 */
[----:B------:R1:W-:Y:S01]  /*4750*/  LDGSTS.E [R28+0xc000], desc[UR16][R76.64], !P4 ;  /* 0x0c0000004c1c7fae */ /* 0x0003e2000e121850 */
[----:B------:R-:W-:-:S03]  /*4760*/  IMAD.WIDE R82, R15, 0x4, R82 ;  /* 0x000000040f527825 */ /* 0x000fc600078e0252 */
[----:B------:R-:W-:Y:S01]  /*4770*/  ISETP.GE.U32.AND P6, PT, R30, 0x7fffff63, PT ;  /* 0x7fffff631e00780c */ /* 0x000fe20003fc6070 */
[----:B----4-:R-:W-:Y:S01]  /*4780*/  VIADD R29, R127, 0xffffff81 ;  /* 0xffffff817f1d7836 */ /* 0x010fe20000000000 */
[----:B------:R-:W4:Y:S01]  /*4790*/  LDC R121, c[0x0][0x230] ;  /* 0x00008c00ff797b82 */ /* 0x000f220000000800 */
[----:B------:R-:W-:Y:S01]  /*47a0*/  SEL R30, RZ, 0x4, P0 ;  /* 0x00000004ff1e7807 */ /* 0x000fe20000000000 */
[----:B------:R-:W-:Y:S02]  /*47b0*/  IMAD.WIDE R84, R16, 0x4, R84 ;  /* 0x0000000410547825 */ /* 0x000fe400078e0254 */
[----:B------:R-:W-:Y:S02]  /*47c0*/  ISETP.GE.U32.AND P0, PT, R29, 0x7fffff62, PT ;  /* 0x7fffff621d00780c */ /* 0x000fe40003f06070 */
[----:B------:R-:W-:Y:S01]  /*47d0*/  SEL R30, R30, RZ, P1 ;  /* 0x000000ff1e1e7207 */ /* 0x000fe20000800000 */
[----:B------:R-:W-:Y:S01]  /*47e0*/  IMAD.WIDE R148, R16, 0x4, R148 ;  /* 0x0000000410947825 */ /* 0x000fe200078e0294 */
[----:B------:R-:W2:Y:S02]  /*47f0*/  LDC R131, c[0x0][0x230] ;  /* 0x00008c00ff837b82 */ /* 0x000ea40000000800 */
[----:B------:R-:W-:Y:S01]  /*4800*/  ISETP.NE.U32.AND P1, PT, R30, RZ, PT ;  /* 0x000000ff1e00720c */ /* 0x000fe20003f25070 */
[----:B------:R1:W-:Y:S01]  /*4810*/  LDGSTS.E [R28+0xc004], desc[UR16][R78.64], !P6 ;  /* 0x0c0040004e1c7fae */ /* 0x0003e2000f121850 */
[----:B------:R-:W-:-:S04]  /*4820*/  IMAD.WIDE R152, R16, 0x4, R152 ;  /* 0x0000000410987825 */ /* 0x000fc800078e0298 */
[C---:B------:R-:W-:Y:S01]  /*4830*/  IMAD.WIDE R156, R16.reuse, 0x4, R156 ;  /* 0x00000004109c7825 */ /* 0x040fe200078e029c */
[----:B------:R1:W-:Y:S01]  /*4840*/  LDGSTS.E [R28+0xc008], desc[UR16][R80.64], !P0 ;  /* 0x0c008000501c7fae */ /* 0x0003e2000c121850 */
[----:B------:R-:W1:Y:S02]  /*4850*/  LDC R31, c[0x0][0x230] ;  /* 0x00008c00ff1f7b82 */ /* 0x000e640000000800 */
[C---:B------:R-:W-:Y:S01]  /*4860*/  IMAD.WIDE R160, R16.reuse, 0x4, R160 ;  /* 0x0000000410a07825 */ /* 0x040fe200078e02a0 */
[----:B------:R1:W-:Y:S03]  /*4870*/  LDGSTS.E [R28+0xc00c], desc[UR16][R82.64], !P2 ;  /* 0x0c00c000521c7fae */ /* 0x0003e6000d121850 */
[C---:B------:R-:W-:Y:S01]  /*4880*/  IMAD.WIDE R164, R16.reuse, 0x4, R164 ;  /* 0x0000000410a47825 */ /* 0x040fe200078e02a4 */
[----:B------:R-:W0:Y:S01]  /*4890*/  LDGDEPBAR ;  /* 0x00000000000079af */ /* 0x000e220000000000 */
[----:B------:R-:W1:Y:S02]  /*48a0*/  LDC R127, c[0x0][0x230] ;  /* 0x00008c00ff7f7b82 */ /* 0x000e640000000800 */
[----:B----4-:R-:W-:Y:S01]  /*48b0*/  VIADD R30, R121, 0xffffff7e ;  /* 0xffffff7e791e7836 */ /* 0x010fe20000000000 */
[----:B------:R4:W-:Y:S01]  /*48c0*/  LDGSTS.E [R123+0x22000], desc[UR16][R84.64], P5 ;  /* 0x22000000547b7fae */ /* 0x0009e2000a921850 */
[----:B------:R-:W-:-:S03]  /*48d0*/  IMAD.WIDE R168, R16, 0x4, R168 ;  /* 0x0000000410a87825 */ /* 0x000fc600078e02a8 */
[----:B------:R4:W-:Y:S01]  /*48e0*/  LDGSTS.E [R123+0x22400], desc[UR16][R148.64], P5 ;  /* 0x22400000947b7fae */ /* 0x0009e2000a921850 */
[----:B------:R-:W-:Y:S01]  /*48f0*/  IMAD.WIDE R172, R16, 0x4, R172 ;  /* 0x0000000410ac7825 */ /* 0x000fe200078e02ac */
[----:B------:R-:W-:Y:S01]  /*4900*/  ISETP.GE.U32.AND P4, PT, R30, 0x7fffff5f, PT ;  /* 0x7fffff5f1e00780c */ /* 0x000fe20003f86070 */
[----:B------:R-:W4:Y:S01]  /*4910*/  LDC R121, c[0x0][0x230] ;  /* 0x00008c00ff797b82 */ /* 0x000f220000000800 */
        /* <DEDUP_REMOVED lines=12> */
[----:B------:R-:W4:Y:S01]  /*49e0*/  LDC R135, c[0x0][0x230] ;  /* 0x00008c00ff877b82 */ /* 0x000f220000000800 */
[----:B------:R-:W-:Y:S01]  /*49f0*/  ISETP.GE.U32.AND P0, PT, R30, 0x7fffff5d, PT ;  /* 0x7fffff5d1e00780c */ /* 0x000fe20003f06070 */
[C---:B------:R-:W-:Y:S01]  /*4a00*/  IMAD.WIDE R166, R16.reuse, 0x4, R166 ;  /* 0x0000000410a67825 */ /* 0x040fe200078e02a6 */
[----:B------:R4:W-:Y:S03]  /*4a10*/  LDGSTS.E [R125+0x22200], desc[UR16][R86.64], P5 ;  /* 0x22200000567d7fae */ /* 0x0009e6000a921850 */
[C---:B------:R-:W-:Y:S01]  /*4a20*/  IMAD.WIDE R170, R16.reuse, 0x4, R170 ;  /* 0x0000000410aa7825 */ /* 0x040fe200078e02aa */
[----:B------:R4:W-:Y:S01]  /*4a30*/  LDGSTS.E [R125+0x22600], desc[UR16][R150.64], P5 ;  /* 0x22600000967d7fae */ /* 0x0009e2000a921850 */
[----:B------:R-:W4:Y:S02]  /*4a40*/  LDC R30, c[0x0][0x230] ;  /* 0x00008c00ff1e7b82 */ /* 0x000f240000000800 */
[----:B------:R-:W-:Y:S01]  /*4a50*/  IMAD.WIDE R174, R16, 0x4, R174 ;  /* 0x0000000410ae7825 */ /* 0x000fe200078e02ae */
[----:B------:R4:W-:Y:S03]  /*4a60*/  LDGSTS.E [R125+0x22a00], desc[UR16][R154.64], P5 ;  /* 0x22a000009a7d7fae */ /* 0x0009e6000a921850 */
[----:B-----5:R-:W-:Y:S01]  /*4a70*/  VIADD R29, R133, 0xffffff7f ;  /* 0xffffff7f851d7836 */ /* 0x020fe20000000000 */
[----:B------:R5:W-:Y:S01]  /*4a80*/  LDGSTS.E [R125+0x22e00], desc[UR16][R158.64], P5 ;  /* 0x22e000009e7d7fae */ /* 0x000be2000a921850 */
[----:B------:R-:W-:Y:S01]  /*4a90*/  IMAD.WIDE R176, R15, 0x4, R176 ;  /* 0x000000040fb07825 */ /* 0x000fe200078e02b0 */
[----:B------:R-:W5:Y:S02]  /*4aa0*/  LDC R133, c[0x0][0x230] ;  /* 0x00008c00ff857b82 */ /* 0x000f640000000800 */
[----:B------:R5:W-:Y:S01]  /*4ab0*/  LDGSTS.E [R125+0x23200], desc[UR16][R162.64], P5 ;  /* 0x23200000a27d7fae */ /* 0x000be2000a921850 */
[----:B------:R-:W-:Y:S01]  /*4ac0*/  ISETP.GE.U32.AND P3, PT, R29, 0x7fffff60, PT ;  /* 0x7fffff601d00780c */ /* 0x000fe20003f66070 */
[----:B---3--:R-:W-:-:S02]  /*4ad0*/  VIADD R29, R129, 0xffffff7d ;  /* 0xffffff7d811d7836 */ /* 0x008fc40000000000 */
[----:B------:R3:W-:Y:S01]  /*4ae0*/  LDGSTS.E [R125+0x23600], desc[UR16][R166.64], P5 ;  /* 0x23600000a67d7fae */ /* 0x0007e2000a921850 */
[----:B------:R-:W-:Y:S01]  /*4af0*/  IMAD.WIDE R178, R15, 0x4, R178 ;  /* 0x000000040fb27825 */ /* 0x000fe200078e02b2 */
[----:B------:R-:W3:Y:S01]  /*4b00*/  LDC R129, c[0x0][0x230] ;  /* 0x00008c00ff817b82 */ /* 0x000ee20000000800 */
[----:B------:R-:W-:Y:S01]  /*4b10*/  ISETP.GE.U32.AND P6, PT, R29, 0x7fffff5e, PT ;  /* 0x7fffff5e1d00780c */ /* 0x000fe20003fc6070 */
[----:B------:R5:W-:Y:S01]  /*4b20*/  LDGSTS.E [R125+0x23a00], desc[UR16][R170.64], P5 ;  /* 0x23a00000aa7d7fae */ /* 0x000be2000a921850 */
[----:B--2---:R-:W-:Y:S02]  /*4b30*/  VIADD R29, R131, 0xffffff7b ;  /* 0xffffff7b831d7836 */ /* 0x004fe40000000000 */
[----:B------:R-:W-:Y:S01]  /*4b40*/  IMAD.WIDE R180, R15, 0x4, R180 ;  /* 0x000000040fb47825 */ /* 0x000fe200078e02b4 */
[----:B------:R2:W-:Y:S02]  /*4b50*/  LDGSTS.E [R125+0x23e00], desc[UR16][R174.64], P5 ;  /* 0x23e00000ae7d7fae */ /* 0x0005e4000a921850 */
[----:B------:R-:W-:Y:S01]  /*4b60*/  ISETP.GE.U32.AND P2, PT, R29, 0x7fffff5c, PT ;  /* 0x7fffff5c1d00780c */ /* 0x000fe20003f46070 */
[----:B-1----:R-:W-:Y:S01]  /*4b70*/  VIADD R29, R31, 0xffffff7a ;  /* 0xffffff7a1f1d7836 */ /* 0x002fe20000000000 */
[----:B------:R-:W0:Y:S01]  /*4b80*/  LDGDEPBAR ;  /* 0x00000000000079af */ /* 0x000e220000000000 */
[----:B------:R-:W1:Y:S01]  /*4b90*/  LDC R131, c[0x0][0x230] ;  /* 0x00008c00ff837b82 */ /* 0x000e620000000800 */
[----:B------:R-:W-:-:S07]  /*4ba0*/  IMAD.WIDE R184, R15, 0x4, R184 ;  /* 0x000000040fb87825 */ /* 0x000fce00078e02b8 */
[----:B------:R-:W-:Y:S01]  /*4bb0*/  BAR.SYNC.DEFER_BLOCKING 0x0 ;  /* 0x0000000000007b1d */ /* 0x000fe20000010000 */
[----:B------:R-:W-:Y:S01]  /*4bc0*/  ISETP.GE.U32.AND P5, PT, R29, 0x7fffff5b, PT ;  /* 0x7fffff5b1d00780c */ /* 0x000fe20003fa6070 */
[----:B----4-:R-:W-:Y:S02]  /*4bd0*/  VIADD R29, R30, 0xffffff79 ;  /* 0xffffff791e1d7836 */ /* 0x010fe40000000000 */
[----:B------:R-:W-:-:S04]  /*4be0*/  VIADD R30, R127, 0xffffff77 ;  /* 0xffffff777f1e7836 */ /* 0x000fc80000000000 */
[----:B------:R-:W4:Y:S01]  /*4bf0*/  LDC R31, c[0x0][0x230] ;  /* 0x00008c00ff1f7b82 */ /* 0x000f220000000800 */
[----:B------:R-:W-:-:S04]  /*4c00*/  IMAD.WIDE R186, R15, 0x4, R186 ;  /* 0x000000040fba7825 */ /* 0x000fc800078e02ba */
[----:B------:R-:W-:-:S03]  /*4c10*/  IMAD.WIDE R188, R15, 0x4, R188 ;  /* 0x000000040fbc7825 */ /* 0x000fc600078e02bc */
[----:B------:R-:W2:Y:S01]  /*4c20*/  LDC R127, c[0x0][0x230] ;  /* 0x00008c00ff7f7b82 */ /* 0x000ea20000000800 */
        /* <DEDUP_REMOVED lines=8> */
[----:B------:R-:W-:Y:S01]  /*4cb0*/  VIADD R29, R121, 0xffffff78 ;  /* 0xffffff78791d7836 */ /* 0x000fe20000000000 */
[----:B------:R2:W-:Y:S01]  /*4cc0*/  LDGSTS.E [R17+0x10004], desc[UR16][R178.64], !P4 ;  /* 0x10004000b2117fae */ /* 0x0005e2000e121850 */
[----:B------:R-:W2:Y:S01]  /*4cd0*/  LDC R121, c[0x0][0x230] ;  /* 0x00008c00ff797b82 */ /* 0x000ea20000000800 */
[----:B------:R-:W-:Y:S02]  /*4ce0*/  IMAD.WIDE R38, R15, 0x4, R38 ;  /* 0x000000040f267825 */ /* 0x000fe400078e0226 */
[----:B------:R-:W-:Y:S01]  /*4cf0*/  ISETP.GE.U32.AND P4, PT, R29, 0x7fffff59, PT ;  /* 0x7fffff591d00780c */ /* 0x000fe20003f86070 */
[----:B------:R2:W-:Y:S01]  /*4d00*/  LDGSTS.E [R17+0x10008], desc[UR16][R180.64], !P6 ;  /* 0x10008000b4117fae */ /* 0x0005e2000f121850 */
[----:B---3--:R-:W-:Y:S01]  /*4d10*/  VIADD R29, R129, 0xffffff76 ;  /* 0xffffff76811d7836 */ /* 0x008fe20000000000 */
[----:B------:R-:W-:Y:S01]  /*4d20*/  ISETP.GE.U32.AND P6, PT, R30, 0x7fffff58, PT ;  /* 0x7fffff581e00780c */ /* 0x000fe20003fc6070 */
[----:B-1----:R-:W-:Y:S01]  /*4d30*/  VIADD R30, R131, 0xffffff75 ;  /* 0xffffff75831e7836 */ /* 0x002fe20000000000 */
[----:B------:R-:W1:Y:S01]  /*4d40*/  LDC R129, c[0x0][0x230] ;  /* 0x00008c00ff817b82 */ /* 0x000e620000000800 */
[----:B------:R3:W-:Y:S01]  /*4d50*/  LDGSTS.E [R17+0x1000c], desc[UR16][R184.64], !P0 ;  /* 0x1000c000b8117fae */ /* 0x0007e2000c121850 */
[----:B------:R-:W-:Y:S01]  /*4d60*/  ISETP.GE.U32.AND P0, PT, R29, 0x7fffff57, PT ;  /* 0x7fffff571d00780c */ /* 0x000fe20003f06070 */
[----:B----4-:R-:W-:-:S02]  /*4d70*/  VIADD R29, R31, 0xffffff74 ;  /* 0xffffff741f1d7836 */ /* 0x010fc40000000000 */
[----:B------:R4:W-:Y:S01]  /*4d80*/  LDGSTS.E [R18+0x10000], desc[UR16][R186.64], !P2 ;  /* 0x10000000ba127fae */ /* 0x0009e2000d121850 */
[----:B------:R-:W-:Y:S01]  /*4d90*/  ISETP.GE.U32.AND P2, PT, R30, 0x7fffff56, PT ;  /* 0x7fffff561e00780c */ /* 0x000fe20003f46070 */
[----:B-----5:R-:W-:Y:S01]  /*4da0*/  VIADD R30, R133, 0xffffff73 ;  /* 0xffffff73851e7836 */ /* 0x020fe20000000000 */
[----:B------:R-:W5:Y:S01]  /*4db0*/  LDC R131, c[0x0][0x230] ;  /* 0x00008c00ff837b82 */ /* 0x000f620000000800 */
[----:B------:R4:W-:Y:S01]  /*4dc0*/  LDGSTS.E [R18+0x10004], desc[UR16][R188.64], !P5 ;  /* 0x10004000bc127fae */ /* 0x0009e2000e921850 */
[----:B------:R-:W-:Y:S01]  /*4dd0*/  ISETP.GE.U32.AND P5, PT, R29, 0x7fffff55, PT ;  /* 0x7fffff551d00780c */ /* 0x000fe20003fa6070 */
[C---:B------:R-:W-:Y:S02]  /*4de0*/  IMAD.WIDE R40, R15.reuse, 0x4, R40 ;  /* 0x000000040f287825 */ /* 0x040fe400078e0228 */
[----:B------:R4:W-:Y:S01]  /*4df0*/  LDGSTS.E [R18+0x10008], desc[UR16][R32.64], !P3 ;  /* 0x1000800020127fae */ /* 0x0009e2000d921850 */
[----:B------:R-:W-:Y:S01]  /*4e00*/  ISETP.GE.U32.AND P3, PT, R30, 0x7fffff54, PT ;  /* 0x7fffff541e00780c */ /* 0x000fe20003f66070 */
[----:B------:R-:W-:Y:S01]  /*4e10*/  IMAD.WIDE R42, R15, 0x4, R42 ;  /* 0x000000040f2a7825 */ /* 0x000fe200078e022a */
[----:B------:R-:W3:Y:S01]  /*4e20*/  LDC R31, c[0x0][0x230] ;  /* 0x00008c00ff1f7b82 */ /* 0x000ee20000000800 */
[----:B------:R4:W-:Y:S02]  /*4e30*/  LDGSTS.E [R18+0x1000c], desc[UR16][R34.64], !P4 ;  /* 0x1000c00022127fae */ /* 0x0009e4000e121850 */
[----:B--2---:R-:W-:-:S02]  /*4e40*/  VIADD R29, R121, 0xffffff72 ;  /* 0xffffff72791d7836 */ /* 0x004fc40000000000 */
[----:B------:R2:W-:Y:S01]  /*4e50*/  LDGSTS.E [R19+0x10000], desc[UR16][R36.64], !P6 ;  /* 0x1000000024137fae */ /* 0x0005e2000f121850 */
[----:B------:R-:W-:Y:S02]  /*4e60*/  IMAD.WIDE R44, R15, 0x4, R44 ;  /* 0x000000040f2c7825 */ /* 0x000fe400078e022c */
[----:B------:R-:W-:Y:S01]  /*4e70*/  ISETP.GE.U32.AND P4, PT, R29, 0x7fffff53, PT ;  /* 0x7fffff531d00780c */ /* 0x000fe20003f86070 */
[----:B------:R-:W4:Y:S01]  /*4e80*/  LDC R121, c[0x0][0x230] ;  /* 0x00008c00ff797b82 */ /* 0x000f220000000800 */
[----:B------:R-:W-:Y:S01]  /*4e90*/  VIADD R29, R127, 0xffffff71 ;  /* 0xffffff717f1d7836 */ /* 0x000fe20000000000 */
[----:B------:R-:W-:Y:S01]  /*4ea0*/  LDGSTS.E [R19+0x10004], desc[UR16][R38.64], !P0 ;  /* 0x1000400026137fae */ /* 0x000fe2000c121850 */
[----:B-1----:R-:W-:Y:S02]  /*4eb0*/  VIADD R30, R129, 0xffffff70 ;  /* 0xffffff70811e7836 */ /* 0x002fe40000000000 */
[----:B------:R-:W-:Y:S01]  /*4ec0*/  IMAD.WIDE R46, R15, 0x4, R46 ;  /* 0x000000040f2e7825 */ /* 0x000fe200078e022e */
[----:B------:R-:W-:Y:S01]  /*4ed0*/  ISETP.GE.U32.AND P6, PT, R29, 0x7fffff52, PT ;  /* 0x7fffff521d00780c */ /* 0x000fe20003fc6070 */
[----:B------:R-:W-:Y:S01]  /*4ee0*/  LDGSTS.E [R19+0x10008], desc[UR16][R40.64], !P2 ;  /* 0x1000800028137fae */ /* 0x000fe2000d121850 */
[----:B------:R-:W1:Y:S01]  /*4ef0*/  LDC R127, c[0x0][0x230] ;  /* 0x00008c00ff7f7b82 */ /* 0x000e620000000800 */
[----:B-----5:R-:W-:Y:S01]  /*4f00*/  VIADD R29, R131, 0xffffff6f ;  /* 0xffffff6f831d7836 */ /* 0x020fe20000000000 */
[----:B------:R-:W-:Y:S01]  /*4f10*/  ISETP.GE.U32.AND P0, PT, R30, 0x7fffff51, PT ;  /* 0x7fffff511e00780c */ /* 0x000fe20003f06070 */
[----:B------:R-:W-:Y:S01]  /*4f20*/  LDGSTS.E [R19+0x1000c], desc[UR16][R42.64], !P5 ;  /* 0x1000c0002a137fae */ /* 0x000fe2000e921850 */
[----:B------:R-:W-:-:S02]  /*4f30*/  VIADD R30, R135, 0xffffff6e ;  /* 0xffffff6e871e7836 */ /* 0x000fc40000000000 */
[----:B------:R-:W-:Y:S01]  /*4f40*/  ISETP.GE.U32.AND P2, PT, R29, 0x7fffff50, PT ;  /* 0x7fffff501d00780c */ /* 0x000fe20003f46070 */
[----:B---3--:R-:W-:Y:S01]  /*4f50*/  VIADD R29, R31, 0xffffff6d ;  /* 0xffffff6d1f1d7836 */ /* 0x008fe20000000000 */
[----:B------:R-:W3:Y:S01]  /*4f60*/  LDC R129, c[0x0][0x230] ;  /* 0x00008c00ff817b82 */ /* 0x000ee20000000800 */
[----:B------:R-:W-:Y:S01]  /*4f70*/  LDGSTS.E [R24+0x10000], desc[UR16][R44.64], !P3 ;  /* 0x100000002c187fae */ /* 0x000fe2000d921850 */
[----:B------:R-:W-:Y:S01]  /*4f80*/  IMAD.WIDE R48, R15, 0x4, R48 ;  /* 0x000000040f307825 */ /* 0x000fe200078e0230 */
[----:B------:R-:W-:Y:S02]  /*4f90*/  ISETP.GE.U32.AND P5, PT, R30, 0x7fffff4f, PT ;  /* 0x7fffff4f1e00780c */ /* 0x000fe40003fa6070 */
[----:B------:R-:W-:Y:S01]  /*4fa0*/  ISETP.GE.U32.AND P3, PT, R29, 0x7fffff4e, PT ;  /* 0x7fffff4e1d00780c */ /* 0x000fe20003f66070 */
[----:B------:R-:W-:Y:S01]  /*4fb0*/  LDGSTS.E [R24+0x10004], desc[UR16][R46.64], !P4 ;  /* 0x100040002e187fae */ /* 0x000fe2000e121850 */
[----:B------:R-:W-:Y:S01]  /*4fc0*/  IMAD.WIDE R50, R15, 0x4, R50 ;  /* 0x000000040f327825 */ /* 0x000fe200078e0232 */
[----:B------:R-:W5:Y:S02]  /*4fd0*/  LDC R133, c[0x0][0x230] ;  /* 0x00008c00ff857b82 */ /* 0x000f640000000800 */
[----:B------:R-:W-:Y:S01]  /*4fe0*/  LDGSTS.E [R24+0x10008], desc[UR16][R48.64], !P6 ;  /* 0x1000800030187fae */ /* 0x000fe2000f121850 */
[----:B----4-:R-:W-:-:S02]  /*4ff0*/  VIADD R30, R121, 0xffffff6c ;  /* 0xffffff6c791e7836 */ /* 0x010fc40000000000 */
[----:B------:R-:W-:Y:S01]  /*5000*/  IMAD.WIDE R52, R15, 0x4, R52 ;  /* 0x000000040f347825 */ /* 0x000fe200078e0234 */
[----:B------:R-:W-:Y:S02]  /*5010*/  LDGSTS.E [R24+0x1000c], desc[UR16][R50.64], !P0 ;  /* 0x1000c00032187fae */ /* 0x000fe4000c121850 */
[----:B------:R-:W4:Y:S01]  /*5020*/  LDC R131, c[0x0][0x230] ;  /* 0x00008c00ff837b82 */ /* 0x000f220000000800 */
[----:B-1----:R-:W-:Y:S01]  /*5030*/  VIADD R29, R127, 0xffffff6b ;  /* 0xffffff6b7f1d7836 */ /* 0x002fe20000000000 */
[----:B------:R-:W-:Y:S01]  /*5040*/  ISETP.GE.U32.AND P4, PT, R30, 0x7fffff4d, PT ;  /* 0x7fffff4d1e00780c */ /* 0x000fe20003f86070 */
[----:B------:R-:W-:Y:S01]  /*5050*/  IMAD.WIDE R54, R15, 0x4, R54 ;  /* 0x000000040f367825 */ /* 0x000fe200078e0236 */
[----:B------:R-:W-:Y:S02]  /*5060*/  LDGSTS.E [R25+0x10000], desc[UR16][R52.64], !P2 ;  /* 0x1000000034197fae */ /* 0x000fe4000d121850 */
[----:B------:R-:W-:Y:S01]  /*5070*/  ISETP.GE.U32.AND P6, PT, R29, 0x7fffff4c, PT ;  /* 0x7fffff4c1d00780c */ /* 0x000fe20003fc6070 */
[----:B------:R-:W-:Y:S01]  /*5080*/  IMAD.WIDE R56, R15, 0x4, R56 ;  /* 0x000000040f387825 */ /* 0x000fe200078e0238 */
[----:B------:R-:W1:Y:S01]  /*5090*/  LDC R31, c[0x0][0x230] ;  /* 0x00008c00ff1f7b82 */ /* 0x000e620000000800 */
[----:B------:R-:W-:Y:S02]  /*50a0*/  LDGSTS.E [R25+0x10004], desc[UR16][R54.64], !P5 ;  /* 0x1000400036197fae */ /* 0x000fe4000e921850 */
[----:B---3--:R-:W-:-:S02]  /*50b0*/  VIADD R29, R129, 0xffffff6a ;  /* 0xffffff6a811d7836 */ /* 0x008fc40000000000 */
[----:B------:R-:W-:Y:S01]  /*50c0*/  IMAD.WIDE R58, R15, 0x4, R58 ;  /* 0x000000040f3a7825 */ /* 0x000fe200078e023a */
[----:B------:R-:W-:Y:S02]  /*50d0*/  LDGSTS.E [R25+0x10008], desc[UR16][R56.64], !P3 ;  /* 0x1000800038197fae */ /* 0x000fe4000d921850 */
[----:B------:R-:W3:Y:S01]  /*50e0*/  LDC R135, c[0x0][0x230] ;  /* 0x00008c00ff877b82 */ /* 0x000ee20000000800 */
[----:B------:R-:W-:Y:S01]  /*50f0*/  ISETP.GE.U32.AND P0, PT, R29, 0x7fffff4b, PT ;  /* 0x7fffff4b1d00780c */ /* 0x000fe20003f06070 */
[----:B-----5:R-:W-:Y:S01]  /*5100*/  VIADD R29, R133, 0xffffff68 ;  /* 0xffffff68851d7836 */ /* 0x020fe20000000000 */
[----:B------:R-:W-:Y:S01]  /*5110*/  LDGSTS.E [R25+0x1000c], desc[UR16][R58.64], !P4 ;  /* 0x1000c0003a197fae */ /* 0x000fe2000e121850 */
[----:B------:R-:W-:-:S03]  /*5120*/  IMAD.WIDE R60, R15, 0x4, R60 ;  /* 0x000000040f3c7825 */ /* 0x000fc600078e023c */
[----:B------:R-:W-:Y:S01]  /*5130*/  ISETP.GE.U32.AND P5, PT, R29, 0x7fffff49, PT ;  /* 0x7fffff491d00780c */ /* 0x000fe20003fa6070 */
[----:B------:R-:W5:Y:S01]  /*5140*/  LDC R127, c[0x0][0x230] ;  /* 0x00008c00ff7f7b82 */ /* 0x000f620000000800 */
[----:B----4-:R-:W-:Y:S01]  /*5150*/  VIADD R30, R131, 0xffffff69 ;  /* 0xffffff69831e7836 */ /* 0x010fe20000000000 */
[----:B------:R-:W-:Y:S01]  /*5160*/  LDGSTS.E [R26+0x10000], desc[UR16][R60.64], !P6 ;  /* 0x100000003c1a7fae */ /* 0x000fe2000f121850 */
[----:B------:R-:W-:-:S03]  /*5170*/  IMAD.WIDE R62, R15, 0x4, R62 ;  /* 0x000000040f3e7825 */ /* 0x000fc600078e023e */
[----:B------:R-:W-:Y:S01]  /*5180*/  ISETP.GE.U32.AND P2, PT, R30, 0x7fffff4a, PT ;  /* 0x7fffff4a1e00780c */ /* 0x000fe20003f46070 */
[----:B------:R-:W-:Y:S01]  /*5190*/  IMAD.WIDE R64, R15, 0x4, R64 ;  /* 0x000000040f407825 */ /* 0x000fe200078e0240 */
[----:B------:R-:W4:Y:S01]  /*51a0*/  LDC R121, c[0x0][0x230] ;  /* 0x00008c00ff797b82 */ /* 0x000f220000000800 */
[----:B------:R-:W-:Y:S02]  /*51b0*/  LDGSTS.E [R26+0x10004], desc[UR16][R62.64], !P0 ;  /* 0x100040003e1a7fae */ /* 0x000fe4000c121850 */
[----:B-1----:R-:W-:Y:S02]  /*51c0*/  VIADD R29, R31, 0xffffff66 ;  /* 0xffffff661f1d7836 */ /* 0x002fe40000000000 */
[----:B------:R-:W-:-:S03]  /*51d0*/  IMAD.WIDE R66, R15, 0x4, R66 ;  /* 0x000000040f427825 */ /* 0x000fc600078e0242 */
[----:B------:R-:W1:Y:S01]  /*51e0*/  LDC R129, c[0x0][0x230] ;  /* 0x00008c00ff817b82 */ /* 0x000e620000000800 */
[----:B---3--:R-:W-:Y:S01]  /*51f0*/  VIADD R30, R135, 0xffffff67 ;  /* 0xffffff67871e7836 */ /* 0x008fe20000000000 */
[----:B------:R-:W-:Y:S01]  /*5200*/  ISETP.GE.U32.AND P4, PT, R29, 0x7fffff47, PT ;  /* 0x7fffff471d00780c */ /* 0x000fe20003f86070 */
[----:B------:R-:W-:Y:S01]  /*5210*/  LDGSTS.E [R26+0x10008], desc[UR16][R64.64], !P2 ;  /* 0x10008000401a7fae */ /* 0x000fe2000d121850 */
[----:B------:R-:W-:Y:S02]  /*5220*/  IMAD.WIDE R68, R15, 0x4, R68 ;  /* 0x000000040f447825 */ /* 0x000fe400078e0244 */
[----:B------:R-:W-:Y:S01]  /*5230*/  ISETP.GE.U32.AND P3, PT, R30, 0x7fffff48, PT ;  /* 0x7fffff481e00780c */ /* 0x000fe20003f66070 */
[----:B------:R-:W-:Y:S01]  /*5240*/  LDGSTS.E [R26+0x1000c], desc[UR16][R66.64], !P5 ;  /* 0x1000c000421a7fae */ /* 0x000fe2000e921850 */
[----:B------:R-:W3:Y:S01]  /*5250*/  LDC R133, c[0x0][0x230] ;  /* 0x00008c00ff857b82 */ /* 0x000ee20000000800 */
[----:B-----5:R-:W-:Y:S02]  /*5260*/  VIADD R29, R127, 0xffffff64 ;  /* 0xffffff647f1d7836 */ /* 0x020fe40000000000 */
[----:B------:R-:W-:-:S03]  /*5270*/  IMAD.WIDE R70, R15, 0x4, R70 ;  /* 0x000000040f467825 */ /* 0x000fc600078e0246 */
[----:B------:R-:W-:Y:S01]  /*5280*/  ISETP.GE.U32.AND P0, PT, R29, 0x7fffff45, PT ;  /* 0x7fffff451d00780c */ /* 0x000fe20003f06070 */
[----:B------:R-:W-:Y:S01]  /*5290*/  IMAD.WIDE R72, R15, 0x4, R72 ;  /* 0x000000040f487825 */ /* 0x000fe200078e0248 */
[----:B------:R-:W5:Y:S03]  /*52a0*/  LDC R131, c[0x0][0x230] ;  /* 0x00008c00ff837b82 */ /* 0x000f660000000800 */
[----:B----4-:R-:W-:Y:S01]  /*52b0*/  VIADD R30, R121, 0xffffff65 ;  /* 0xffffff65791e7836 */ /* 0x010fe20000000000 */
[----:B------:R-:W-:Y:S01]  /*52c0*/  LDGSTS.E [R27+0x10000], desc[UR16][R68.64], !P3 ;  /* 0x10000000441b7fae */ /* 0x000fe2000d921850 */
[----:B------:R-:W-:-:S03]  /*52d0*/  IMAD.WIDE R74, R15, 0x4, R74 ;  /* 0x000000040f4a7825 */ /* 0x000fc600078e024a */
[----:B------:R-:W4:Y:S01]  /*52e0*/  LDC R31, c[0x0][0x230] ;  /* 0x00008c00ff1f7b82 */ /* 0x000f220000000800 */
[----:B-1----:R-:W-:Y:S01]  /*52f0*/  VIADD R29, R129, 0xffffff63 ;  /* 0xffffff63811d7836 */ /* 0x002fe20000000000 */
[----:B------:R-:W-:Y:S01]  /*5300*/  ISETP.GE.U32.AND P6, PT, R30, 0x7fffff46, PT ;  /* 0x7fffff461e00780c */ /* 0x000fe20003fc6070 */
[----:B------:R-:W-:Y:S01]  /*5310*/  LDGSTS.E [R27+0x10004], desc[UR16][R70.64], !P4 ;  /* 0x10004000461b7fae */ /* 0x000fe2000e121850 */
[----:B------:R-:W-:Y:S02]  /*5320*/  IMAD.WIDE R76, R15, 0x4, R76 ;  /* 0x000000040f4c7825 */ /* 0x000fe400078e024c */
[----:B------:R-:W-:Y:S02]  /*5330*/  ISETP.GE.U32.AND P2, PT, R29, 0x7fffff44, PT ;  /* 0x7fffff441d00780c */ /* 0x000fe40003f46070 */
[----:B---3--:R-:W-:Y:S01]  /*5340*/  VIADD R29, R133, 0xffffff61 ;  /* 0xffffff61851d7836 */ /* 0x008fe20000000000 */
[----:B------:R-:W1:Y:S01]  /*5350*/  LDC R135, c[0x0][0x230] ;  /* 0x00008c00ff877b82 */ /* 0x000e620000000800 */
[----:B------:R-:W-:-:S03]  /*5360*/  IMAD.WIDE R78, R15, 0x4, R78 ;  /* 0x000000040f4e7825 */ /* 0x000fc600078e024e */
[----:B------:R-:W-:Y:S01]  /*5370*/  ISETP.GE.U32.AND P3, PT, R29, 0x7fffff42, PT ;  /* 0x7fffff421d00780c */ /* 0x000fe20003f66070 */
[----:B------:R-:W-:Y:S01]  /*5380*/  VIADD R29, R137, 0xffffff5e ;  /* 0xffffff5e891d7836 */ /* 0x000fe20000000000 */
[----:B------:R-:W-:Y:S01]  /*5390*/  LDGSTS.E [R27+0x10008], desc[UR16][R72.64], !P6 ;  /* 0x10008000481b7fae */ /* 0x000fe2000f121850 */
[----:B-----5:R-:W-:Y:S01]  /*53a0*/  VIADD R30, R131, 0xffffff62 ;  /* 0xffffff62831e7836 */ /* 0x020fe20000000000 */
[----:B------:R-:W3:Y:S01]  /*53b0*/  LDC R121, c[0x0][0x230] ;  /* 0x00008c00ff797b82 */ /* 0x000ee20000000800 */
[----:B------:R-:W-:Y:S01]  /*53c0*/  IMAD.WIDE R80, R15, 0x4, R80 ;  /* 0x000000040f507825 */ /* 0x000fe200078e0250 */
[----:B------:R-:W-:Y:S01]  /*53d0*/  ISETP.GE.U32.AND P6, PT, R29, 0x7fffff3f, PT ;  /* 0x7fffff3f1d00780c */ /* 0x000fe20003fc6070 */
[----:B------:R-:W-:Y:S01]  /*53e0*/  LDGSTS.E [R27+0x1000c], desc[UR16][R74.64], !P0 ;  /* 0x1000c0004a1b7fae */ /* 0x000fe2000c121850 */
[----:B------:R-:W-:Y:S01]  /*53f0*/  ISETP.GE.U32.AND P5, PT, R30, 0x7fffff43, PT ;  /* 0x7fffff431e00780c */ /* 0x000fe20003fa6070 */
[----:B------:R-:W-:Y:S02]  /*5400*/  IMAD.WIDE R82, R15, 0x4, R82 ;  /* 0x000000040f527825 */ /* 0x000fe400078e0252 */
[----:B------:R-:W-:Y:S01]  /*5410*/  LDGSTS.E [R28+0x10000], desc[UR16][R76.64], !P2 ;  /* 0x100000004c1c7fae */ /* 0x000fe2000d121850 */
[----:B------:R-:W5:Y:S01]  /*5420*/  LDC R131, c[0x0][0x230] ;  /* 0x00008c00ff837b82 */ /* 0x000f620000000800 */
[----:B----4-:R-:W-:-:S02]  /*5430*/  VIADD R29, R31, 0xffffff60 ;  /* 0xffffff601f1d7836 */ /* 0x010fc40000000000 */
[----:B------:R-:W-:-:S03]  /*5440*/  IMAD.WIDE R84, R16, 0x4, R84 ;  /* 0x0000000410547825 */ /* 0x000fc600078e0254 */
[----:B------:R-:W-:Y:S01]  /*5450*/  ISETP.GE.U32.AND P0, PT, R29, 0x7fffff41, PT ;  /* 0x7fffff411d00780c */ /* 0x000fe20003f06070 */
[C---:B------:R-:W-:Y:S01]  /*5460*/  IMAD.WIDE R148, R16.reuse, 0x4, R148 ;  /* 0x0000000410947825 */ /* 0x040fe200078e0294 */
[----:B------:R-:W4:Y:S01]  /*5470*/  LDC R127, c[0x0][0x230] ;  /* 0x00008c00ff7f7b82 */ /* 0x000f220000000800 */
[----:B------:R-:W-:Y:S02]  /*5480*/  LDGSTS.E [R28+0x10004], desc[UR16][R78.64], !P5 ;  /* 0x100040004e1c7fae */ /* 0x000fe4000e921850 */
[C---:B------:R-:W-:Y:S02]  /*5490*/  IMAD.WIDE R152, R16.reuse, 0x4, R152 ;  /* 0x0000000410987825 */ /* 0x040fe400078e0298 */
[----:B------:R-:W-:Y:S02]  /*54a0*/  LDGSTS.E [R28+0x10008], desc[UR16][R80.64], !P3 ;  /* 0x10008000501c7fae */ /* 0x000fe4000d921850 */
[C---:B------:R-:W-:Y:S01]  /*54b0*/  IMAD.WIDE R156, R16.reuse, 0x4, R156 ;  /* 0x00000004109c7825 */ /* 0x040fe200078e029c */
[----:B------:R-:W2:Y:S03]  /*54c0*/  LDC R129, c[0x0][0x230] ;  /* 0x00008c00ff817b82 */ /* 0x000ea60000000800 */
[----:B------:R-:W-:Y:S01]  /*54d0*/  LDGSTS.E [R28+0x1000c], desc[UR16][R82.64], !P0 ;  /* 0x1000c000521c7fae */ /* 0x000fe2000c121850 */
[----:B------:R-:W-:-:S03]  /*54e0*/  IMAD.WIDE R160, R16, 0x4, R160 ;  /* 0x0000000410a07825 */ /* 0x000fc600078e02a0 */
[----:B------:R-:W0:Y:S01]  /*54f0*/  LDGDEPBAR ;  /* 0x00000000000079af */ /* 0x000e220000000000 */
[C---:B------:R-:W-:Y:S01]  /*5500*/  IMAD.WIDE R164, R16.reuse, 0x4, R164 ;  /* 0x0000000410a47825 */ /* 0x040fe200078e02a4 */
[----:B------:R-:W4:Y:S02]  /*5510*/  LDC R133, c[0x0][0x230] ;  /* 0x00008c00ff857b82 */ /* 0x000f240000000800 */
[----:B------:R-:W-:Y:S01]  /*5520*/  LDGSTS.E [R123+0x24000], desc[UR16][R84.64], P1 ;  /* 0x24000000547b7fae */ /* 0x000fe20008921850 */
[----:B------:R-:W-:-:S03]  /*5530*/  IMAD.WIDE R168, R16, 0x4, R168 ;  /* 0x0000000410a87825 */ /* 0x000fc600078e02a8 */
[----:B------:R-:W-:Y:S01]  /*5540*/  LDGSTS.E [R123+0x24400], desc[UR16][R148.64], P1 ;  /* 0x24400000947b7fae */ /* 0x000fe20008921850 */
[C---:B------:R-:W-:Y:S01]  /*5550*/  IMAD.WIDE R172, R16.reuse, 0x4, R172 ;  /* 0x0000000410ac7825 */ /* 0x040fe200078e02ac */
[----:B------:R-:W4:Y:S02]  /*5560*/  LDC R137, c[0x0][0x230] ;  /* 0x00008c00ff897b82 */ /* 0x000f240000000800 */
        /* <DEDUP_REMOVED lines=17> */
[----:B-1----:R-:W-:Y:S02]  /*5680*/  VIADD R30, R135, 0xffffff5f ;  /* 0xffffff5f871e7836 */ /* 0x002fe40000000000 */
[----:B------:R-:W1:Y:S01]  /*5690*/  LDC R135, c[0x0][0x230] ;  /* 0x00008c00ff877b82 */ /* 0x000e620000000800 */
[----:B------:R-:W-:Y:S01]  /*56a0*/  LDGSTS.E [R125+0x24e00], desc[UR16][R158.64], P1 ;  /* 0x24e000009e7d7fae */ /* 0x000fe20008921850 */
[----:B--2---:R-:W-:Y:S01]  /*56b0*/  VIADD R31, R129, 0xffffff5b ;  /* 0xffffff5b811f7836 */ /* 0x004fe20000000000 */
[----:B------:R-:W-:Y:S01]  /*56c0*/  ISETP.GE.U32.AND P4, PT, R30, 0x7fffff40, PT ;  /* 0x7fffff401e00780c */ /* 0x000fe20003f86070 */
[----:B---3--:R-:W-:Y:S01]  /*56d0*/  VIADD R30, R121, 0xffffff5d ;  /* 0xffffff5d791e7836 */ /* 0x008fe20000000000 */
[----:B------:R-:W-:Y:S01]  /*56e0*/  LDGSTS.E [R125+0x25200], desc[UR16][R162.64], P1 ;  /* 0x25200000a27d7fae */ /* 0x000fe20008921850 */
[----:B-----5:R-:W-:Y:S01]  /*56f0*/  VIADD R121, R131, 0xffffff5a ;  /* 0xffffff5a83797836 */ /* 0x020fe20000000000 */
[----:B------:R-:W-:Y:S01]  /*5700*/  ISETP.GE.U32.AND P2, PT, R31, 0x7fffff3c, PT ;  /* 0x7fffff3c1f00780c */ /* 0x000fe20003f46070 */
[----:B------:R-:W2:Y:S01]  /*5710*/  LDC R129, c[0x0][0x230] ;  /* 0x00008c00ff817b82 */ /* 0x000ea20000000800 */
[----:B------:R-:W-:Y:S01]  /*5720*/  LDGSTS.E [R125+0x25600], desc[UR16][R166.64], P1 ;  /* 0x25600000a67d7fae */ /* 0x000fe20008921850 */
[----:B------:R-:W-:Y:S01]  /*5730*/  ISETP.GE.U32.AND P0, PT, R30, 0x7fffff3e, PT ;  /* 0x7fffff3e1e00780c */ /* 0x000fe20003f06070 */
[----:B----4-:R-:W-:Y:S01]  /*5740*/  VIADD R30, R127, 0xffffff5c ;  /* 0xffffff5c7f1e7836 */ /* 0x010fe20000000000 */
[----:B------:R-:W-:Y:S01]  /*5750*/  ISETP.GE.U32.AND P3, PT, R121, 0x7fffff3b, PT ;  /* 0x7fffff3b7900780c */ /* 0x000fe20003f66070 */
[----:B------:R-:W-:Y:S01]  /*5760*/  LDGSTS.E [R125+0x25a00], desc[UR16][R170.64], P1 ;  /* 0x25a00000aa7d7fae */ /* 0x000fe20008921850 */
[----:B------:R-:W-:-:S02]  /*5770*/  IMAD.WIDE R176, R15, 0x4, R176 ;  /* 0x000000040fb07825 */ /* 0x000fc400078e02b0 */
[----:B------:R-:W3:Y:S01]  /*5780*/  LDC R127, c[0x0][0x230] ;  /* 0x00008c00ff7f7b82 */ /* 0x000ee20000000800 */
[----:B------:R-:W-:Y:S01]  /*5790*/  LDGSTS.E [R125+0x25e00], desc[UR16][R174.64], P1 ;  /* 0x25e00000ae7d7fae */ /* 0x000fe20008921850 */
[----:B------:R-:W-:Y:S01]  /*57a0*/  ISETP.GE.U32.AND P1, PT, R30, 0x7fffff3d, PT ;  /* 0x7fffff3d1e00780c */ /* 0x000fe20003f26070 */
[----:B------:R-:W-:Y:S02]  /*57b0*/  VIADD R30, R133, 0xffffff59 ;  /* 0xffffff59851e7836 */ /* 0x000fe40000000000 */
[----:B------:R-:W0:Y:S01]  /*57c0*/  LDGDEPBAR ;  /* 0x00000000000079af */ /* 0x000e220000000000 */
[C---:B------:R-:W-:Y:S02]  /*57d0*/  IMAD.WIDE R178, R15.reuse, 0x4, R178 ;  /* 0x000000040fb27825 */ /* 0x040fe400078e02b2 */
[----:B------:R-:W4:Y:S08]  /*57e0*/  LDC R121, c[0x0][0x230] ;  /* 0x00008c00ff797b82 */ /* 0x000f300000000800 */
[----:B------:R-:W-:Y:S01]  /*57f0*/  BAR.SYNC.DEFER_BLOCKING 0x0 ;  /* 0x0000000000007b1d */ /* 0x000fe20000010000 */
[----:B------:R-:W-:-:S04]  /*5800*/  IMAD.WIDE R180, R15, 0x4, R180 ;  /* 0x000000040fb47825 */ /* 0x000fc800078e02b4 */
[----:B------:R-:W-:-:S03]  /*5810*/  IMAD.WIDE R184, R15, 0x4, R184 ;  /* 0x000000040fb87825 */ /* 0x000fc600078e02b8 */
[----:B------:R-:W5:Y:S01]  /*5820*/  LDC R131, c[0x0][0x230] ;  /* 0x00008c00ff837b82 */ /* 0x000f620000000800 */
[----:B------:R-:W-:-:S04]  /*5830*/  IMAD.WIDE R186, R15, 0x4, R186 ;  /* 0x000000040fba7825 */ /* 0x000fc800078e02ba */
[----:B------:R-:W-:-:S03]  /*5840*/  IMAD.WIDE R188, R15, 0x4, R188 ;  /* 0x000000040fbc7825 */ /* 0x000fc600078e02bc */
[----:B------:R-:W4:Y:S01]  /*5850*/  LDC R133, c[0x0][0x230] ;  /* 0x00008c00ff857b82 */ /* 0x000f220000000800 */
[----:B------:R-:W-:-:S04]  /*5860*/  IMAD.WIDE R32, R15, 0x4, R32 ;  /* 0x000000040f207825 */ /* 0x000fc800078e0220 */
[----:B-1----:R-:W-:-:S03]  /*5870*/  VIADD R31, R135, 0xffffff58 ;  /* 0xffffff58871f7836 */ /* 0x002fc60000000000 */
[----:B------:R-:W1:Y:S01]  /*5880*/  LDC R135, c[0x0][0x230] ;  /* 0x00008c00ff877b82 */ /* 0x000e620000000800 */
[----:B------:R-:W-:Y:S01]  /*5890*/  @!PT LDS RZ, [RZ] ;  /* 0x00000000fffff984 */ /* 0x000fe20000000800 */
[----:B------:R-:W-:Y:S01]  /*58a0*/  @!PT LDS RZ, [RZ] ;  /* 0x00000000fffff984 */ /* 0x000fe20000000800 */
[----:B------:R-:W-:Y:S01]  /*58b0*/  @!PT LDS RZ, [RZ] ;  /* 0x00000000fffff984 */ /* 0x000fe20000000800 */
[----:B------:R-:W-:Y:S01]  /*58c0*/  LDGSTS.E [R17+0x14000], desc[UR16][R176.64], !P4 ;  /* 0x14000000b0117fae */ /* 0x000fe2000e121850 */
[----:B------:R-:W-:Y:S01]  /*58d0*/  ISETP.GE.U32.AND P4, PT, R30, 0x7fffff3a, PT ;  /* 0x7fffff3a1e00780c */ /* 0x000fe20003f86070 */
[----:B------:R-:W-:Y:S01]  /*58e0*/  VIADD R30, R137, 0xffffff57 ;  /* 0xffffff57891e7836 */ /* 0x000fe20000000000 */
[----:B------:R-:W-:Y:S01]  /*58f0*/  ISETP.GE.U32.AND P5, PT, R31, 0x7fffff39, PT ;  /* 0x7fffff391f00780c */ /* 0x000fe20003fa6070 */
[----:B------:R-:W-:Y:S01]  /*5900*/  LDGSTS.E [R17+0x14004], desc[UR16][R178.64], !P6 ;  /* 0x14004000b2117fae */ /* 0x000fe2000f121850 */
[----:B---3--:R-:W-:Y:S02]  /*5910*/  VIADD R31, R127, 0xffffff56 ;  /* 0xffffff567f1f7836 */ /* 0x008fe40000000000 */
[----:B------:R-:W3:Y:S01]  /*5920*/  LDC R127, c[0x0][0x230] ;  /* 0x00008c00ff7f7b82 */ /* 0x000ee20000000800 */
[----:B------:R-:W-:Y:S01]  /*5930*/  LDGSTS.E [R17+0x14008], desc[UR16][R180.64], !P0 ;  /* 0x14008000b4117fae */ /* 0x000fe2000c121850 */
[----:B------:R-:W-:Y:S01]  /*5940*/  ISETP.GE.U32.AND P0, PT, R30, 0x7fffff38, PT ;  /* 0x7fffff381e00780c */ /* 0x000fe20003f06070 */
[----:B--2---:R-:W-:-:S02]  /*5950*/  VIADD R30, R129, 0xffffff54 ;  /* 0xffffff54811e7836 */ /* 0x004fc40000000000 */
[----:B------:R4:W-:Y:S01]  /*5960*/  LDGSTS.E [R17+0x1400c], desc[UR16][R184.64], !P1 ;  /* 0x1400c000b8117fae */ /* 0x0009e2000c921850 */
[----:B------:R-:W-:Y:S01]  /*5970*/  ISETP.GE.U32.AND P1, PT, R31, 0x7fffff37, PT ;  /* 0x7fffff371f00780c */ /* 0x000fe20003f26070 */
[----:B-----5:R-:W-:Y:S02]  /*5980*/  VIADD R31, R131, 0xffffff53 ;  /* 0xffffff53831f7836 */ /* 0x020fe40000000000 */
[----:B------:R-:W-:Y:S01]  /*5990*/  LDGSTS.E [R18+0x14000], desc[UR16][R186.64], !P2 ;  /* 0x14000000ba127fae */ /* 0x000fe2000d121850 */
[----:B------:R-:W-:-:S03]  /*59a0*/  IMAD.WIDE R34, R15, 0x4, R34 ;  /* 0x000000040f227825 */ /* 0x000fc600078e0222 */
[----:B------:R-:W-:Y:S01]  /*59b0*/  LDGSTS.E [R18+0x14004], desc[UR16][R188.64], !P3 ;  /* 0x14004000bc127fae */ /* 0x000fe2000d921850 */
[----:B------:R-:W-:Y:S01]  /*59c0*/  ISETP.GE.U32.AND P3, PT, R30, 0x7fffff35, PT ;  /* 0x7fffff351e00780c */ /* 0x000fe20003f66070 */
[----:B------:R-:W-:Y:S01]  /*59d0*/  IMAD.WIDE R36, R15, 0x4, R36 ;  /* 0x000000040f247825 */ /* 0x000fe200078e0224 */
[----:B------:R-:W2:Y:S01]  /*59e0*/  LDC R30, c[0x0][0x230] ;  /* 0x00008c00ff1e7b82 */ /* 0x000ea20000000800 */
[----:B------:R5:W-:Y:S01]  /*59f0*/  LDGSTS.E [R18+0x14008], desc[UR16][R32.64], !P4 ;  /* 0x1400800020127fae */ /* 0x000be2000e121850 */
[----:B------:R-:W-:Y:S01]  /*5a00*/  ISETP.GE.U32.AND P4, PT, R31, 0x7fffff34, PT ;  /* 0x7fffff341f00780c */ /* 0x000fe20003f86070 */
[----:B----4-:R-:W-:Y:S02]  /*5a10*/  VIADD R17, R121, 0xffffff55 ;  /* 0xffffff5579117836 */ /* 0x010fe40000000000 */
[----:B------:R-:W-:Y:S01]  /*5a20*/  VIADD R121, R139, 0xffffff52 ;  /* 0xffffff528b797836 */ /* 0x000fe20000000000 */
[----:B------:R-:W-:Y:S01]  /*5a30*/  LDGSTS.E [R18+0x1400c], desc[UR16][R34.64], !P5 ;  /* 0x1400c00022127fae */ /* 0x000fe2000e921850 */
[----:B------:R-:W-:Y:S01]  /*5a40*/  IMAD.WIDE R38, R15, 0x4, R38 ;  /* 0x000000040f267825 */ /* 0x000fe200078e0226 */
[----:B------:R-:W-:Y:S01]  /*5a50*/  ISETP.GE.U32.AND P2, PT, R17, 0x7fffff36, PT ;  /* 0x7fffff361100780c */ /* 0x000fe20003f46070 */
[----:B------:R-:W4:Y:S01]  /*5a60*/  LDC R31, c[0x0][0x230] ;  /* 0x00008c00ff1f7b82 */ /* 0x000f220000000800 */
[----:B------:R-:W-:Y:S01]  /*5a70*/  ISETP.GE.U32.AND P5, PT, R121, 0x7fffff33, PT ;  /* 0x7fffff337900780c */ /* 0x000fe20003fa6070 */
[----:B------:R-:W-:Y:S01]  /*5a80*/  IMAD.WIDE R40, R15, 0x4, R40 ;  /* 0x000000040f287825 */ /* 0x000fe200078e0228 */
[----:B------:R-:W-:Y:S01]  /*5a90*/  LDGSTS.E [R19+0x14000], desc[UR16][R36.64], !P0 ;  /* 0x1400000024137fae */ /* 0x000fe2000c121850 */
[----:B------:R-:W-:-:S02]  /*5aa0*/  ISETP.GE.AND P0, PT, R5, R182, PT ;  /* 0x000000b60500720c */ /* 0x000fc40003f06270 */
[----:B------:R-:W-:Y:S01]  /*5ab0*/  IMAD.WIDE R42, R15, 0x4, R42 ;  /* 0x000000040f2a7825 */ /* 0x000fe200078e022a */
[----:B------:R1:W-:Y:S01]  /*5ac0*/  LDGSTS.E [R19+0x14004], desc[UR16][R38.64], !P1 ;  /* 0x1400400026137fae */ /* 0x0003e2000c921850 */
[----:B-----5:R-:W5:Y:S02]  /*5ad0*/  LDC R32, c[0x0][0x230] ;  /* 0x00008c00ff207b82 */ /* 0x020f640000000800 */
[----:B------:R-:W-:Y:S02]  /*5ae0*/  VIADD R17, R133, 0xffffff51 ;  /* 0xffffff5185117836 */ /* 0x000fe40000000000 */
[----:B------:R-:W-:Y:S01]  /*5af0*/  IMAD.WIDE R44, R15, 0x4, R44 ;  /* 0x000000040f2c7825 */ /* 0x000fe200078e022c */
[----:B------:R3:W-:Y:S02]  /*5b00*/  LDGSTS.E [R19+0x14008], desc[UR16][R40.64], !P2 ;  /* 0x1400800028137fae */ /* 0x0007e4000d121850 */
[----:B------:R-:W-:Y:S01]  /*5b10*/  ISETP.GE.U32.AND P6, PT, R17, 0x7fffff32, PT ;  /* 0x7fffff321100780c */ /* 0x000fe20003fc6070 */
[----:B------:R-:W4:Y:S01]  /*5b20*/  LDC R33, c[0x0][0x230] ;  /* 0x00008c00ff217b82 */ /* 0x000f220000000800 */
[----:B------:R3:W-:Y:S01]  /*5b30*/  LDGSTS.E [R19+0x1400c], desc[UR16][R42.64], !P3 ;  /* 0x1400c0002a137fae */ /* 0x0007e2000d921850 */
[----:B------:R-:W-:Y:S01]  /*5b40*/  IMAD.WIDE R46, R15, 0x4, R46 ;  /* 0x000000040f2e7825 */ /* 0x000fe200078e022e */
[----:B-1----:R-:W-:-:S02]  /*5b50*/  CS2R R38, SRZ ;  /* 0x0000000000267805 */ /* 0x002fc4000001ff00 */
[----:B------:R1:W-:Y:S01]  /*5b60*/  LDGSTS.E [R24+0x14000], desc[UR16][R44.64], !P4 ;  /* 0x140000002c187fae */ /* 0x0003e2000e121850 */
[----:B---3--:R-:W-:Y:S02]  /*5b70*/  VIADD R17, R127, 0xffffff50 ;  /* 0xffffff507f117836 */ /* 0x008fe40000000000 */
[----:B------:R-:W3:Y:S01]  /*5b80*/  LDC R34, c[0x0][0x230] ;  /* 0x00008c00ff227b82 */ /* 0x000ee20000000800 */
[----:B------:R4:W-:Y:S01]  /*5b90*/  LDGSTS.E [R24+0x14004], desc[UR16][R46.64], !P5 ;  /* 0x140040002e187fae */ /* 0x0009e2000e921850 */
[----:B------:R-:W-:Y:S01]  /*5ba0*/  IMAD.WIDE R48, R15, 0x4, R48 ;  /* 0x000000040f307825 */ /* 0x000fe200078e0230 */
[----:B------:R-:W-:Y:S02]  /*5bb0*/  ISETP.GE.U32.AND P1, PT, R17, 0x7fffff31, PT ;  /* 0x7fffff311100780c */ /* 0x000fe40003f26070 */
[----:B------:R-:W-:Y:S02]  /*5bc0*/  CS2R R40, SRZ ;  /* 0x0000000000287805 */ /* 0x000fe4000001ff00 */
[----:B------:R-:W-:Y:S01]  /*5bd0*/  CS2R R42, SRZ ;  /* 0x00000000002a7805 */ /* 0x000fe2000001ff00 */
[----:B------:R-:W-:Y:S01]  /*5be0*/  VIADD R18, R135, 0xffffff4f ;  /* 0xffffff4f87127836 */ /* 0x000fe20000000000 */
[----:B------:R4:W-:Y:S01]  /*5bf0*/  LDGSTS.E [R24+0x14008], desc[UR16][R48.64], !P6 ;  /* 0x1400800030187fae */ /* 0x0009e2000f121850 */
[----:B------:R-:W3:Y:S01]  /*5c00*/  LDC R35, c[0x0][0x230] ;  /* 0x00008c00ff237b82 */ /* 0x000ee20000000800 */
[----:B-----5:R-:W-:Y:S01]  /*5c10*/  VIADD R19, R32, 0xffffff4c ;  /* 0xffffff4c20137836 */ /* 0x020fe20000000000 */
[----:B-1----:R-:W-:Y:S01]  /*5c20*/  CS2R R44, SRZ ;  /* 0x00000000002c7805 */ /* 0x002fe2000001ff00 */
[----:B--2---:R-:W-:Y:S01]  /*5c30*/  VIADD R17, R30, 0xffffff4e ;  /* 0xffffff4e1e117836 */ /* 0x004fe20000000000 */
[----:B------:R-:W-:Y:S01]  /*5c40*/  ISETP.GE.U32.AND P2, PT, R18, 0x7fffff30, PT ;  /* 0x7fffff301200780c */ /* 0x000fe20003f46070 */
[----:B----4-:R-:W-:Y:S01]  /*5c50*/  VIADD R18, R31, 0xffffff4d ;  /* 0xffffff4d1f127836 */ /* 0x010fe20000000000 */
[----:B------:R-:W-:Y:S01]  /*5c60*/  ISETP.GE.U32.AND P5, PT, R19, 0x7fffff2d, PT ;  /* 0x7fffff2d1300780c */ /* 0x000fe20003fa6070 */
[----:B------:R-:W-:Y:S01]  /*5c70*/  IMAD.WIDE R50, R15, 0x4, R50 ;  /* 0x000000040f327825 */ /* 0x000fe200078e0232 */
[----:B------:R-:W1:Y:S01]  /*5c80*/  LDC R19, c[0x0][0x230] ;  /* 0x00008c00ff137b82 */ /* 0x000e620000000800 */
[----:B------:R-:W-:-:S02]  /*5c90*/  ISETP.GE.U32.AND P3, PT, R17, 0x7fffff2f, PT ;  /* 0x7fffff2f1100780c */ /* 0x000fc40003f66070 */
[----:B------:R-:W-:Y:S01]  /*5ca0*/  CS2R R46, SRZ ;  /* 0x00000000002e7805 */ /* 0x000fe2000001ff00 */
[----:B------:R-:W-:Y:S01]  /*5cb0*/  VIADD R30, R33, 0xffffff4b ;  /* 0xffffff4b211e7836 */ /* 0x000fe20000000000 */
[----:B------:R-:W-:Y:S01]  /*5cc0*/  ISETP.GE.U32.AND P4, PT, R18, 0x7fffff2e, PT ;  /* 0x7fffff2e1200780c */ /* 0x000fe20003f86070 */
[----:B------:R2:W-:Y:S01]  /*5cd0*/  LDGSTS.E [R24+0x1400c], desc[UR16][R50.64], !P1 ;  /* 0x1400c00032187fae */ /* 0x0005e2000c921850 */
[C---:B------:R-:W-:Y:S01]  /*5ce0*/  IMAD.WIDE R52, R15.reuse, 0x4, R52 ;  /* 0x000000040f347825 */ /* 0x040fe200078e0234 */
[----:B------:R-:W-:Y:S01]  /*5cf0*/  CS2R R48, SRZ ;  /* 0x0000000000307805 */ /* 0x000fe2000001ff00 */
[----:B------:R-:W4:Y:S01]  /*5d00*/  LDC R36, c[0x0][0x230] ;  /* 0x00008c00ff247b82 */ /* 0x000f220000000800 */
[----:B------:R-:W-:Y:S01]  /*5d10*/  ISETP.GE.U32.AND P6, PT, R30, 0x7fffff2c, PT ;  /* 0x7fffff2c1e00780c */ /* 0x000fe20003fc6070 */
[----:B---3--:R-:W-:Y:S01]  /*5d20*/  VIADD R17, R34, 0xffffff4a ;  /* 0xffffff4a22117836 */ /* 0x008fe20000000000 */
[----:B------:R3:W-:Y:S01]  /*5d30*/  LDGSTS.E [R25+0x14000], desc[UR16][R52.64], !P2 ;  /* 0x1400000034197fae */ /* 0x0007e2000d121850 */
[----:B------:R-:W-:-:S03]  /*5d40*/  IMAD.WIDE R54, R15, 0x4, R54 ;  /* 0x000000040f367825 */ /* 0x000fc600078e0236 */
[----:B------:R-:W-:Y:S01]  /*5d50*/  ISETP.GE.U32.AND P1, PT, R17, 0x7fffff2b, PT ;  /* 0x7fffff2b1100780c */ /* 0x000fe20003f26070 */
[----:B------:R-:W5:Y:S01]  /*5d60*/  LDC R30, c[0x0][0x230] ;  /* 0x00008c00ff1e7b82 */ /* 0x000f620000000800 */
[----:B------:R-:W-:Y:S01]  /*5d70*/  VIADD R17, R35, 0xffffff49 ;  /* 0xffffff4923117836 */ /* 0x000fe20000000000 */
[----:B------:R1:W-:Y:S01]  /*5d80*/  LDGSTS.E [R25+0x14004], desc[UR16][R54.64], !P3 ;  /* 0x1400400036197fae */ /* 0x0003e2000d921850 */
[----:B------:R-:W-:Y:S01]  /*5d90*/  IMAD.WIDE R56, R15, 0x4, R56 ;  /* 0x000000040f387825 */ /* 0x000fe200078e0238 */
[----:B------:R-:W-:Y:S02]  /*5da0*/  CS2R R34, SRZ ;  /* 0x0000000000227805 */ /* 0x000fe4000001ff00 */
[----:B--2---:R-:W-:Y:S02]  /*5db0*/  CS2R R50, SRZ ;  /* 0x0000000000327805 */ /* 0x004fe4000001ff00 */
[----:B------:R-:W-:Y:S01]  /*5dc0*/  ISETP.GE.U32.AND P2, PT, R17, 0x7fffff2a, PT ;  /* 0x7fffff2a1100780c */ /* 0x000fe20003f46070 */
[----:B------:R-:W-:Y:S01]  /*5dd0*/  IMAD.WIDE R58, R15, 0x4, R58 ;  /* 0x000000040f3a7825 */ /* 0x000fe200078e023a */
[----:B------:R-:W2:Y:S01]  /*5de0*/  LDC R31, c[0x0][0x230] ;  /* 0x00008c00ff1f7b82 */ /* 0x000ea20000000800 */
[----:B------:R4:W-:Y:S01]  /*5df0*/  LDGSTS.E [R25+0x14008], desc[UR16][R56.64], !P4 ;  /* 0x1400800038197fae */ /* 0x0009e2000e121850 */
[----:B---3--:R-:W-:Y:S01]  /*5e00*/  CS2R R52, SRZ ;  /* 0x0000000000347805 */ /* 0x008fe2000001ff00 */
[----:B-1----:R-:W-:-:S02]  /*5e10*/  VIADD R17, R19, 0xffffff47 ;  /* 0xffffff4713117836 */ /* 0x002fc40000000000 */
[----:B------:R1:W-:Y:S01]  /*5e20*/  LDGSTS.E [R25+0x1400c], desc[UR16][R58.64], !P5 ;  /* 0x1400c0003a197fae */ /* 0x0003e2000e921850 */
[----:B------:R-:W-:Y:S01]  /*5e30*/  IMAD.WIDE R60, R15, 0x4, R60 ;  /* 0x000000040f3c7825 */ /* 0x000fe200078e023c */
[----:B------:R-:W-:Y:S01]  /*5e40*/  CS2R R54, SRZ ;  /* 0x0000000000367805 */ /* 0x000fe2000001ff00 */
[----:B------:R-:W3:Y:S01]  /*5e50*/  LDC R24, c[0x0][0x230] ;  /* 0x00008c00ff187b82 */ /* 0x000ee20000000800 */
[----:B------:R-:W-:Y:S01]  /*5e60*/  ISETP.GE.U32.AND P4, PT, R17, 0x7fffff28, PT ;  /* 0x7fffff281100780c */ /* 0x000fe20003f86070 */
[----:B----4-:R-:W-:Y:S01]  /*5e70*/  VIADD R18, R36, 0xffffff48 ;  /* 0xffffff4824127836 */ /* 0x010fe20000000000 */
[----:B------:R4:W-:Y:S01]  /*5e80*/  LDGSTS.E [R26+0x14000], desc[UR16][R60.64], !P6 ;  /* 0x140000003c1a7fae */ /* 0x0009e2000f121850 */
[----:B------:R-:W-:Y:S01]  /*5e90*/  IMAD.WIDE R62, R15, 0x4, R62 ;  /* 0x000000040f3e7825 */ /* 0x000fe200078e023e */
[----:B------:R-:W-:Y:S02]  /*5ea0*/  CS2R R56, SRZ ;  /* 0x0000000000387805 */ /* 0x000fe4000001ff00 */
[----:B------:R-:W-:-:S02]  /*5eb0*/  CS2R R36, SRZ ;  /* 0x0000000000247805 */ /* 0x000fc4000001ff00 */
[----:B------:R-:W-:Y:S01]  /*5ec0*/  ISETP.GE.U32.AND P3, PT, R18, 0x7fffff29, PT ;  /* 0x7fffff291200780c */ /* 0x000fe20003f66070 */
[----:B------:R-:W3:Y:S01]  /*5ed0*/  LDC R32, c[0x0][0x230] ;  /* 0x00008c00ff207b82 */ /* 0x000ee20000000800 */
[----:B-----5:R-:W-:Y:S01]  /*5ee0*/  VIADD R18, R30, 0xffffff46 ;  /* 0xffffff461e127836 */ /* 0x020fe20000000000 */
[----:B------:R5:W-:Y:S01]  /*5ef0*/  LDGSTS.E [R26+0x14004], desc[UR16][R62.64], !P1 ;  /* 0x140040003e1a7fae */ /* 0x000be2000c921850 */
[C---:B------:R-:W-:Y:S01]  /*5f00*/  IMAD.WIDE R64, R15.reuse, 0x4, R64 ;  /* 0x000000040f407825 */ /* 0x040fe200078e0240 */
[----:B------:R-:W-:Y:S02]  /*5f10*/  ISETP.GE.AND P1, PT, R4, R29, PT ;  /* 0x0000001d0400720c */ /* 0x000fe40003f26270 */
[----:B-1----:R-:W-:Y:S02]  /*5f20*/  CS2R R58, SRZ ;  /* 0x00000000003a7805 */ /* 0x002fe4000001ff00 */
[----:B------:R-:W-:Y:S01]  /*5f30*/  ISETP.GE.U32.AND P5, PT, R18, 0x7fffff27, PT ;  /* 0x7fffff271200780c */ /* 0x000fe20003fa6070 */
[----:B------:R-:W-:Y:S01]  /*5f40*/  IMAD.WIDE R66, R15, 0x4, R66 ;  /* 0x000000040f427825 */ /* 0x000fe200078e0242 */
[----:B------:R-:W1:Y:S01]  /*5f50*/  LDC R19, c[0x0][0x230] ;  /* 0x00008c00ff137b82 */ /* 0x000e620000000800 */
[----:B------:R3:W-:Y:S01]  /*5f60*/  LDGSTS.E [R26+0x14008], desc[UR16][R64.64], !P2 ;  /* 0x14008000401a7fae */ /* 0x0007e2000d121850 */
[----:B----4-:R-:W-:Y:S01]  /*5f70*/  CS2R R60, SRZ ;  /* 0x00000000003c7805 */ /* 0x010fe2000001ff00 */
[----:B--2---:R-:W-:Y:S01]  /*5f80*/  VIADD R17, R31, 0xffffff45 ;  /* 0xffffff451f117836 */ /* 0x004fe20000000000 */
[----:B------:R-:W-:Y:S01]  /*5f90*/  CS2R R30, SRZ ;  /* 0x00000000001e7805 */ /* 0x000fe2000001ff00 */
[----:B------:R-:W-:Y:S01]  /*5fa0*/  IMAD.WIDE R68, R15, 0x4, R68 ;  /* 0x000000040f447825 */ /* 0x000fe200078e0244 */
[----:B------:R2:W-:Y:S01]  /*5fb0*/  LDGSTS.E [R26+0x1400c], desc[UR16][R66.64], !P3 ;  /* 0x1400c000421a7fae */ /* 0x0005e2000d921850 */
[----:B-----5:R-:W-:Y:S01]  /*5fc0*/  CS2R R62, SRZ ;  /* 0x00000000003e7805 */ /* 0x020fe2000001ff00 */
[----:B------:R-:W4:Y:S01]  /*5fd0*/  LDC R25, c[0x0][0x230] ;  /* 0x00008c00ff197b82 */ /* 0x000f220000000800 */
[----:B------:R-:W-:Y:S01]  /*5fe0*/  ISETP.GE.U32.AND P6, PT, R17, 0x7fffff26, PT ;  /* 0x7fffff261100780c */ /* 0x000fe20003fc6070 */
[----:B---3--:R-:W-:Y:S01]  /*5ff0*/  VIADD R17, R24, 0xffffff44 ;  /* 0xffffff4418117836 */ /* 0x008fe20000000000 */
[----:B------:R3:W-:Y:S01]  /*6000*/  LDGSTS.E [R27+0x14000], desc[UR16][R68.64], !P4 ;  /* 0x14000000441b7fae */ /* 0x0007e2000e121850 */
[----:B------:R-:W-:Y:S01]  /*6010*/  IMAD.WIDE R70, R15, 0x4, R70 ;  /* 0x000000040f467825 */ /* 0x000fe200078e0246 */
[----:B------:R-:W-:-:S02]  /*6020*/  CS2R R64, SRZ ;  /* 0x0000000000407805 */ /* 0x000fc4000001ff00 */
[----:B------:R-:W-:Y:S01]  /*6030*/  ISETP.GE.U32.AND P4, PT, R17, 0x7fffff25, PT ;  /* 0x7fffff251100780c */ /* 0x000fe20003f86070 */
[----:B------:R-:W5:Y:S01]  /*6040*/  LDC R121, c[0x0][0x230] ;  /* 0x00008c00ff797b82 */ /* 0x000f620000000800 */
[----:B------:R-:W-:Y:S01]  /*6050*/  VIADD R18, R32, 0xffffff43 ;  /* 0xffffff4320127836 */ /* 0x000fe20000000000 */
[----:B------:R4:W-:Y:S01]  /*6060*/  LDGSTS.E [R27+0x14004], desc[UR16][R70.64], !P5 ;  /* 0x14004000461b7fae */ /* 0x0009e2000e921850 */
[----:B------:R-:W-:Y:S01]  /*6070*/  ISETP.GT.AND P5, PT, R21, 0xbf, PT ;  /* 0x000000bf1500780c */ /* 0x000fe20003fa4270 */
[----:B------:R-:W-:Y:S01]  /*6080*/  IMAD.WIDE R72, R15, 0x4, R72 ;  /* 0x000000040f487825 */ /* 0x000fe200078e0248 */
[----:B--2---:R-:W-:Y:S02]  /*6090*/  CS2R R66, SRZ ;  /* 0x0000000000427805 */ /* 0x004fe4000001ff00 */
[----:B------:R-:W-:Y:S02]  /*60a0*/  ISETP.GE.U32.AND P2, PT, R18, 0x7fffff24, PT ;  /* 0x7fffff241200780c */ /* 0x000fe40003f46070 */
[----:B---3--:R-:W-:Y:S01]  /*60b0*/  CS2R R68, SRZ ;  /* 0x0000000000447805 */ /* 0x008fe2000001ff00 */
[----:B-1----:R-:W-:Y:S01]  /*60c0*/  VIADD R17, R19, 0xffffff42 ;  /* 0xffffff4213117836 */ /* 0x002fe20000000000 */
[----:B------:R-:W-:Y:S01]  /*60d0*/  SEL R19, RZ, 0x4, P1 ;  /* 0x00000004ff137807 */ /* 0x000fe20000800000 */
[----:B------:R1:W-:Y:S01]  /*60e0*/  LDGSTS.E [R27+0x14008], desc[UR16][R72.64], !P6 ;  /* 0x14008000481b7fae */ /* 0x0003e2000f121850 */
[----:B------:R-:W-:Y:S01]  /*60f0*/  IMAD.WIDE R74, R15, 0x4, R74 ;  /* 0x000000040f4a7825 */ /* 0x000fe200078e024a */
[----:B------:R-:W-:-:S02]  /*6100*/  CS2R R32, SRZ ;  /* 0x0000000000207805 */ /* 0x000fc4000001ff00 */
[----:B------:R-:W-:Y:S02]  /*6110*/  ISETP.GE.U32.AND P1, PT, R17, 0x7fffff23, PT ;  /* 0x7fffff231100780c */ /* 0x000fe40003f26070 */
[----:B----4-:R-:W-:Y:S01]  /*6120*/  CS2R R70, SRZ ;  /* 0x0000000000467805 */ /* 0x010fe2000001ff00 */
[----:B------:R-:W2:Y:S01]  /*6130*/  S2R R17, SR_TID.X ;  /* 0x0000000000117919 */ /* 0x000ea20000002100 */
[----:B------:R-:W-:Y:S01]  /*6140*/  VIADD R18, R25, 0xffffff41 ;  /* 0xffffff4119127836 */ /* 0x000fe20000000000 */
[----:B------:R-:W-:Y:S01]  /*6150*/  SEL R19, R19, RZ, P5 ;  /* 0x000000ff13137207 */ /* 0x000fe20002800000 */
[C---:B------:R-:W-:Y:S01]  /*6160*/  IMAD.WIDE R76, R15.reuse, 0x4, R76 ;  /* 0x000000040f4c7825 */ /* 0x040fe200078e024c */
[----:B------:R3:W-:Y:S01]  /*6170*/  LDGSTS.E [R27+0x1400c], desc[UR16][R74.64], !P4 ;  /* 0x1400c0004a1b7fae */ /* 0x0007e2000e121850 */
[----:B------:R-:W-:Y:S02]  /*6180*/  CS2R R24, SRZ ;  /* 0x0000000000187805 */ /* 0x000fe4000001ff00 */
[----:B------:R-:W-:Y:S01]  /*6190*/  ISETP.GE.U32.AND P3, PT, R18, 0x7fffff22, PT ;  /* 0x7fffff221200780c */ /* 0x000fe20003f66070 */
[----:B------:R-:W-:Y:S01]  /*61a0*/  IMAD.WIDE R78, R15, 0x4, R78 ;  /* 0x000000040f4e7825 */ /* 0x000fe200078e024e */
[----:B------:R-:W-:Y:S01]  /*61b0*/  ISETP.NE.U32.AND P6, PT, R19, RZ, PT ;  /* 0x000000ff1300720c */ /* 0x000fe20003fc5070 */
[----:B------:R4:W-:Y:S01]  /*61c0*/  LDGSTS.E [R28+0x14000], desc[UR16][R76.64], !P2 ;  /* 0x140000004c1c7fae */ /* 0x0009e2000d121850 */
[----:B-1----:R-:W-:Y:S01]  /*61d0*/  CS2R R72, SRZ ;  /* 0x0000000000487805 */ /* 0x002fe2000001ff00 */
[----:B-----5:R-:W-:-:S02]  /*61e0*/  VIADD R121, R121, 0xffffff40 ;  /* 0xffffff4079797836 */ /* 0x020fc40000000000 */
[----:B------:R-:W-:Y:S01]  /*61f0*/  IMAD.WIDE R80, R15, 0x4, R80 ;  /* 0x000000040f507825 */ /* 0x000fe200078e0250 */
[----:B------:R1:W-:Y:S01]  /*6200*/  LDGSTS.E [R28+0x14004], desc[UR16][R78.64], !P1 ;  /* 0x140040004e1c7fae */ /* 0x0003e2000c921850 */
[----:B------:R-:W-:Y:S02]  /*6210*/  ISETP.GE.AND P1, PT, R21, 0x20, PT ;  /* 0x000000201500780c */ /* 0x000fe40003f26270 */
[----:B---3--:R-:W-:Y:S02]  /*6220*/  CS2R R74, SRZ ;  /* 0x00000000004a7805 */ /* 0x008fe4000001ff00 */
[----:B------:R-:W-:Y:S01]  /*6230*/  ISETP.GE.U32.AND P5, PT, R121, 0x7fffff21, PT ;  /* 0x7fffff217900780c */ /* 0x000fe20003fa6070 */
[----:B------:R-:W-:Y:S01]  /*6240*/  IMAD.WIDE R82, R15, 0x4, R82 ;  /* 0x000000040f527825 */ /* 0x000fe200078e0252 */
[----:B------:R3:W-:Y:S01]  /*6250*/  LDGSTS.E [R28+0x14008], desc[UR16][R80.64], !P3 ;  /* 0x14008000501c7fae */ /* 0x0007e2000d921850 */
[----:B------:R-:W-:Y:S02]  /*6260*/  CS2R R26, SRZ ;  /* 0x00000000001a7805 */ /* 0x000fe4000001ff00 */
[----:B----4-:R-:W-:Y:S01]  /*6270*/  CS2R R76, SRZ ;  /* 0x00000000004c7805 */ /* 0x010fe2000001ff00 */
[----:B------:R-:W-:-:S04]  /*6280*/  IMAD.WIDE R84, R16, 0x4, R84 ;  /* 0x0000000410547825 */ /* 0x000fc800078e0254 */
[----:B------:R-:W-:Y:S01]  /*6290*/  IMAD.WIDE R148, R16, 0x4, R148 ;  /* 0x0000000410947825 */ /* 0x000fe200078e0294 */
[----:B-1----:R-:W-:-:S03]  /*62a0*/  CS2R R78, SRZ ;  /* 0x00000000004e7805 */ /* 0x002fc6000001ff00 */
[C---:B------:R-:W-:Y:S01]  /*62b0*/  IMAD.WIDE R152, R16.reuse, 0x4, R152 ;  /* 0x0000000410987825 */ /* 0x040fe200078e0298 */
[----:B------:R1:W-:Y:S01]  /*62c0*/  LDGSTS.E [R28+0x1400c], desc[UR16][R82.64], !P5 ;  /* 0x1400c000521c7fae */ /* 0x0003e2000e921850 */
[----:B---3--:R-:W-:Y:S02]  /*62d0*/  CS2R R80, SRZ ;  /* 0x0000000000507805 */ /* 0x008fe4000001ff00 */
[C---:B------:R-:W-:Y:S01]  /*62e0*/  IMAD.WIDE R156, R16.reuse, 0x4, R156 ;  /* 0x00000004109c7825 */ /* 0x040fe200078e029c */
[----:B------:R-:W0:Y:S03]  /*62f0*/  LDGDEPBAR ;  /* 0x00000000000079af */ /* 0x000e260000000000 */
[C---:B------:R-:W-:Y:S01]  /*6300*/  IMAD.WIDE R160, R16.reuse, 0x4, R160 ;  /* 0x0000000410a07825 */ /* 0x040fe200078e02a0 */
[----:B------:R3:W-:Y:S03]  /*6310*/  LDGSTS.E [R123+0x26000], desc[UR16][R84.64], P6 ;  /* 0x26000000547b7fae */ /* 0x0007e6000b121850 */
[----:B------:R-:W-:Y:S01]  /*6320*/  IMAD.WIDE R164, R16, 0x4, R164 ;  /* 0x0000000410a47825 */ /* 0x000fe200078e02a4 */
[----:B------:R-:W-:Y:S01]  /*6330*/  LDGSTS.E [R123+0x26400], desc[UR16][R148.64], P6 ;  /* 0x26400000947b7fae */ /* 0x000fe2000b121850 */
[----:B-1----:R-:W-:-:S02]  /*6340*/  CS2R R82, SRZ ;  /* 0x0000000000527805 */ /* 0x002fc4000001ff00 */
[----:B------:R-:W-:Y:S01]  /*6350*/  CS2R R28, SRZ ;  /* 0x00000000001c7805 */ /* 0x000fe2000001ff00 */
[----:B------:R-:W-:Y:S01]  /*6360*/  IMAD.WIDE R168, R16, 0x4, R168 ;  /* 0x0000000410a87825 */ /* 0x000fe200078e02a8 */
[----:B------:R-:W-:Y:S03]  /*6370*/  LDGSTS.E [R123+0x26800], desc[UR16][R152.64], P6 ;  /* 0x26800000987b7fae */ /* 0x000fe6000b121850 */
[----:B------:R-:W-:Y:S01]  /*6380*/  VIADD R18, R2, 0x1 ;  /* 0x0000000102127836 */ /* 0x000fe20000000000 */
[----:B------:R-:W-:Y:S01]  /*6390*/  LDGSTS.E [R123+0x26c00], desc[UR16][R156.64], P6 ;  /* 0x26c000009c7b7fae */ /* 0x000fe2000b121850 */
[C---:B------:R-:W-:Y:S01]  /*63a0*/  IMAD.WIDE R172, R16.reuse, 0x4, R172 ;  /* 0x0000000410ac7825 */ /* 0x040fe200078e02ac */
[----:B---3--:R-:W-:Y:S02]  /*63b0*/  CS2R R84, SRZ ;  /* 0x0000000000547805 */ /* 0x008fe4000001ff00 */
[----:B------:R-:W-:Y:S01]  /*63c0*/  LDGSTS.E [R123+0x27000], desc[UR16][R160.64], P6 ;  /* 0x27000000a07b7fae */ /* 0x000fe2000b121850 */
[----:B------:R-:W-:Y:S01]  /*63d0*/  IMAD.WIDE R86, R16, 0x4, R86 ;  /* 0x0000000410567825 */ /* 0x000fe200078e0256 */
[----:B------:R-:W-:-:S02]  /*63e0*/  ISETP.LT.AND P4, PT, R18, R183, !P0 ;  /* 0x000000b71200720c */ /* 0x000fc40004781270 */
[----:B------:R-:W-:Y:S01]  /*63f0*/  LDGSTS.E [R123+0x27400], desc[UR16][R164.64], P6 ;  /* 0x27400000a47b7fae */ /* 0x000fe2000b121850 */
[----:B------:R-:W-:-:S03]  /*6400*/  IMAD.WIDE R150, R16, 0x4, R150 ;  /* 0x0000000410967825 */ /* 0x000fc600078e0296 */
[----:B------:R-:W-:Y:S01]  /*6410*/  LDGSTS.E [R123+0x27800], desc[UR16][R168.64], P6 ;  /* 0x27800000a87b7fae */ /* 0x000fe2000b121850 */
[----:B------:R-:W-:-:S03]  /*6420*/  IMAD.WIDE R154, R16, 0x4, R154 ;  /* 0x00000004109a7825 */ /* 0x000fc600078e029a */
[----:B------:R-:W-:Y:S01]  /*6430*/  LDGSTS.E [R123+0x27c00], desc[UR16][R172.64], P6 ;  /* 0x27c00000ac7b7fae */ /* 0x000fe2000b121850 */
[----:B------:R-:W-:-:S03]  /*6440*/  IMAD.WIDE R158, R16, 0x4, R158 ;  /* 0x00000004109e7825 */ /* 0x000fc600078e029e */
[----:B------:R1:W-:Y:S01]  /*6450*/  LDGSTS.E [R125+0x26200], desc[UR16][R86.64], P6 ;  /* 0x26200000567d7fae */ /* 0x0003e2000b121850 */
[----:B------:R-:W-:-:S03]  /*6460*/  IMAD.WIDE R162, R16, 0x4, R162 ;  /* 0x0000000410a27825 */ /* 0x000fc600078e02a2 */
[----:B------:R3:W-:Y:S01]  /*6470*/  LDGSTS.E [R125+0x26600], desc[UR16][R150.64], P6 ;  /* 0x26600000967d7fae */ /* 0x0007e2000b121850 */
[----:B------:R-:W-:Y:S02]  /*6480*/  VIADD R18, R2, 0x2 ;  /* 0x0000000202127836 */ /* 0x000fe40000000000 */
[----:B------:R-:W-:Y:S01]  /*6490*/  IMAD.WIDE R166, R16, 0x4, R166 ;  /* 0x0000000410a67825 */ /* 0x000fe200078e02a6 */
[----:B------:R3:W-:Y:S02]  /*64a0*/  LDGSTS.E [R125+0x26a00], desc[UR16][R154.64], P6 ;  /* 0x26a000009a7d7fae */ /* 0x0007e4000b121850 */
[----:B------:R-:W-:Y:S01]  /*64b0*/  ISETP.LT.AND P2, PT, R18, R183, !P0 ;  /* 0x000000b71200720c */ /* 0x000fe20004741270 */
[C---:B------:R-:W-:Y:S01]  /*64c0*/  IMAD.WIDE R170, R16.reuse, 0x4, R170 ;  /* 0x0000000410aa7825 */ /* 0x040fe200078e02aa */
[----:B------:R3:W-:Y:S01]  /*64d0*/  LDGSTS.E [R125+0x26e00], desc[UR16][R158.64], P6 ;  /* 0x26e000009e7d7fae */ /* 0x0007e2000b121850 */
[----:B-1----:R-:W-:Y:S02]  /*64e0*/  CS2R R86, SRZ ;  /* 0x0000000000567805 */ /* 0x002fe4000001ff00 */
[----:B------:R-:W-:Y:S01]  /*64f0*/  IMAD.WIDE R174, R16, 0x4, R174 ;  /* 0x0000000410ae7825 */ /* 0x000fe200078e02ae */
[----:B------:R3:W-:Y:S03]  /*6500*/  LDGSTS.E [R125+0x27200], desc[UR16][R162.64], P6 ;  /* 0x27200000a27d7fae */ /* 0x0007e6000b121850 */
[C---:B--2---:R-:W-:Y:S01]  /*6510*/  IMAD.SHL.U32 R18, R17.reuse, 0x10, RZ ;  /* 0x0000001011127824 */ /* 0x044fe200078e00ff */
[----:B------:R3:W-:Y:S01]  /*6520*/  LDGSTS.E [R125+0x27600], desc[UR16][R166.64], P6 ;  /* 0x27600000a67d7fae */ /* 0x0007e2000b121850 */
[----:B------:R-:W-:-:S03]  /*6530*/  IMAD.SHL.U32 R19, R17, 0x40, RZ ;  /* 0x0000004011137824 */ /* 0x000fc600078e00ff */
[----:B------:R3:W-:Y:S01]  /*6540*/  LDGSTS.E [R125+0x27a00], desc[UR16][R170.64], P6 ;  /* 0x27a00000aa7d7fae */ /* 0x0007e2000b121850 */
[----:B------:R-:W-:Y:S02]  /*6550*/  LOP3.LUT R18, R18, 0xf0, RZ, 0xc0, !PT ;  /* 0x000000f012127812 */ /* 0x000fe400078ec0ff */
[----:B------:R-:W-:Y:S01]  /*6560*/  LOP3.LUT R19, R19, 0x400, RZ, 0xc0, !PT ;  /* 0x0000040013137812 */ /* 0x000fe200078ec0ff */
[----:B------:R3:W-:Y:S04]  /*6570*/  LDGSTS.E [R125+0x27e00], desc[UR16][R174.64], P6 ;  /* 0x27e00000ae7d7fae */ /* 0x0007e8000b121850 */
[----:B------:R-:W0:Y:S01]  /*6580*/  LDGDEPBAR ;  /* 0x00000000000079af */ /* 0x000e220000000000 */
[----:B------:R-:W-:Y:S05]  /*6590*/  @!P1 BRA `(.L_x_0) ;  /* 0x0000002400409947 */ /* 0x000fea0003800000 */
[----:B------:R-:W-:Y:S01]  /*65a0*/  SHF.R.S32.HI R188, RZ, 0x1f, R20 ;  /* 0x0000001fffbc7819 */ /* 0x000fe20000011414 */
[----:B------:R-:W1:Y:S01]  /*65b0*/  LDC.64 R24, c[0x0][0x218] ;  /* 0x00008600ff187b82 */ /* 0x000e620000000a00 */
[C---:B------:R-:W-:Y:S01]  /*65c0*/  IADD3 R143, P3, R20.reuse, R119, RZ ;  /* 0x00000077148f7210 */ /* 0x040fe20007f7e0ff */
[----:B---3--:R-:W-:Y:S01]  /*65d0*/  IMAD.MOV.U32 R158, RZ, RZ, RZ ;  /* 0x000000ffff9e7224 */ /* 0x008fe200078e00ff */
[C---:B------:R-:W-:Y:S02]  /*65e0*/  IADD3 R139, P5, R20.reuse, R117, RZ ;  /* 0x00000075148b7210 */ /* 0x040fe40007fbe0ff */
[----:B------:R-:W-:Y:S02]  /*65f0*/  CS2R R56, SRZ ;  /* 0x0000000000387805 */ /* 0x000fe4000001ff00 */
[----:B------:R-:W-:Y:S02]  /*6600*/  IADD3 R135, P6, R20, R115, RZ ;  /* 0x0000007314877210 */ /* 0x000fe40007fde0ff */
[----:B------:R-:W-:-:S02]  /*6610*/  CS2R R58, SRZ ;  /* 0x00000000003a7805 */ /* 0x000fc4000001ff00 */
[-C--:B------:R-:W-:Y:S01]  /*6620*/  LEA.HI.X.SX32 R218, R119, R188.reuse, 0x1, P3 ;  /* 0x000000bc77da7211 */ /* 0x080fe200018f0eff */
[----:B------:R-:W2:Y:S01]  /*6630*/  LDC.64 R26, c[0x0][0x210] ;  /* 0x00008400ff1a7b82 */ /* 0x000ea20000000a00 */
[C---:B------:R-:W-:Y:S02]  /*6640*/  IADD3 R131, P1, R20.reuse, R113, RZ ;  /* 0x0000007114837210 */ /* 0x040fe40007f3e0ff */
[----:B------:R-:W-:Y:S02]  /*6650*/  CS2R R60, SRZ ;  /* 0x00000000003c7805 */ /* 0x000fe4000001ff00 */
[----:B------:R-:W-:Y:S02]  /*6660*/  IADD3 R127, P3, R20, R111, RZ ;  /* 0x0000006f147f7210 */ /* 0x000fe40007f7e0ff */
[----:B------:R-:W-:Y:S02]  /*6670*/  CS2R R62, SRZ ;  /* 0x00000000003e7805 */ /* 0x000fe4000001ff00 */
[----:B------:R-:W-:-:S02]  /*6680*/  LEA.HI.X.SX32 R216, R117, R188, 0x1, P5 ;  /* 0x000000bc75d87211 */ /* 0x000fc400028f0eff */
[----:B------:R-:W-:Y:S02]  /*6690*/  CS2R R64, SRZ ;  /* 0x0000000000407805 */ /* 0x000fe4000001ff00 */
[C---:B------:R-:W-:Y:S02]  /*66a0*/  IADD3 R119, P5, R20.reuse, R109, RZ ;  /* 0x0000006d14777210 */ /* 0x040fe40007fbe0ff */
[----:B------:R-:W-:Y:S02]  /*66b0*/  CS2R R66, SRZ ;  /* 0x0000000000427805 */ /* 0x000fe4000001ff00 */
[----:B------:R-:W-:Y:S02]  /*66c0*/  LEA.HI.X.SX32 R214, R115, R188, 0x1, P6 ;  /* 0x000000bc73d67211 */ /* 0x000fe400030f0eff */
[----:B------:R-:W-:Y:S02]  /*66d0*/  CS2R R68, SRZ ;  /* 0x0000000000447805 */ /* 0x000fe4000001ff00 */
[----:B------:R-:W-:-:S02]  /*66e0*/  IADD3 R117, P6, R20, R107, RZ ;  /* 0x0000006b14757210 */ /* 0x000fc40007fde0ff */
[----:B------:R-:W-:Y:S02]  /*66f0*/  CS2R R70, SRZ ;  /* 0x0000000000467805 */ /* 0x000fe4000001ff00 */
[-C--:B------:R-:W-:Y:S01]  /*6700*/  LEA.HI.X.SX32 R212, R113, R188.reuse, 0x1, P1 ;  /* 0x000000bc71d47211 */ /* 0x080fe200008f0eff */
[----:B------:R-:W-:Y:S01]  /*6710*/  IMAD.SHL.U32 R113, R119, 0x4, RZ ;  /* 0x0000000477717824 */ /* 0x000fe200078e00ff */
[----:B------:R-:W-:Y:S02]  /*6720*/  LEA.HI.X.SX32 R210, R111, R188, 0x1, P3 ;  /* 0x000000bc6fd27211 */ /* 0x000fe400018f0eff */
[----:B------:R-:W-:Y:S02]  /*6730*/  CS2R R72, SRZ ;  /* 0x0000000000487805 */ /* 0x000fe4000001ff00 */
[----:B------:R-:W-:Y:S02]  /*6740*/  IADD3 R123, P1, R20, R105, RZ ;  /* 0x00000069147b7210 */ /* 0x000fe40007f3e0ff */
[----:B------:R-:W-:-:S02]  /*6750*/  CS2R R74, SRZ ;  /* 0x00000000004a7805 */ /* 0x000fc4000001ff00 */
[C---:B------:R-:W-:Y:S02]  /*6760*/  IADD3 R125, P3, R20.reuse, R103, RZ ;  /* 0x00000067147d7210 */ /* 0x040fe40007f7e0ff */
[----:B------:R-:W-:Y:S02]  /*6770*/  CS2R R76, SRZ ;  /* 0x00000000004c7805 */ /* 0x000fe4000001ff00 */
[-C--:B------:R-:W-:Y:S01]  /*6780*/  LEA.HI.X.SX32 R208, R109, R188.reuse, 0x1, P5 ;  /* 0x000000bc6dd07211 */ /* 0x080fe200028f0eff */
[----:B------:R-:W-:Y:S01]  /*6790*/  IMAD.SHL.U32 R109, R127, 0x4, RZ ;  /* 0x000000047f6d7824 */ /* 0x000fe200078e00ff */
[----:B------:R-:W-:Y:S01]  /*67a0*/  IADD3 R129, P5, R20, R101, RZ ;  /* 0x0000006514817210 */ /* 0x000fe20007fbe0ff */
[----:B--2---:R-:W-:Y:S01]  /*67b0*/  IMAD.WIDE.U32 R26, R15, 0x18, R26 ;  /* 0x000000180f1a7825 */ /* 0x004fe200078e001a */
[----:B------:R-:W-:Y:S02]  /*67c0*/  LEA.HI.X.SX32 R206, R107, R188, 0x1, P6 ;  /* 0x000000bc6bce7211 */ /* 0x000fe400030f0eff */
[----:B------:R-:W-:-:S02]  /*67d0*/  CS2R R78, SRZ ;  /* 0x00000000004e7805 */ /* 0x000fc4000001ff00 */
[C---:B------:R-:W-:Y:S02]  /*67e0*/  IADD3 R133, P6, R20.reuse, R99, RZ ;  /* 0x0000006314857210 */ /* 0x040fe40007fde0ff */
[----:B------:R-:W-:Y:S02]  /*67f0*/  CS2R R80, SRZ ;  /* 0x0000000000507805 */ /* 0x000fe4000001ff00 */
[-C--:B------:R-:W-:Y:S01]  /*6800*/  LEA.HI.X.SX32 R204, R105, R188.reuse, 0x1, P1 ;  /* 0x000000bc69cc7211 */ /* 0x080fe200008f0eff */
[----:B------:R-:W-:Y:S01]  /*6810*/  IMAD.SHL.U32 R105, R131, 0x4, RZ ;  /* 0x0000000483697824 */ /* 0x000fe200078e00ff */
[----:B------:R-:W-:Y:S02]  /*6820*/  LEA.HI.X.SX32 R202, R103, R188, 0x1, P3 ;  /* 0x000000bc67ca7211 */ /* 0x000fe400018f0eff */
[----:B------:R-:W-:Y:S02]  /*6830*/  CS2R R82, SRZ ;  /* 0x0000000000527805 */ /* 0x000fe4000001ff00 */
[----:B------:R-:W-:-:S02]  /*6840*/  IADD3 R137, P1, R20, R97, RZ ;  /* 0x0000006114897210 */ /* 0x000fc40007f3e0ff */
[----:B------:R-:W-:Y:S02]  /*6850*/  CS2R R84, SRZ ;  /* 0x0000000000547805 */ /* 0x000fe4000001ff00 */
[C---:B------:R-:W-:Y:S02]  /*6860*/  IADD3 R141, P3, R20.reuse, R95, RZ ;  /* 0x0000005f148d7210 */ /* 0x040fe40007f7e0ff */
[----:B------:R-:W-:Y:S02]  /*6870*/  CS2R R86, SRZ ;  /* 0x0000000000567805 */ /* 0x000fe4000001ff00 */
[----:B------:R-:W-:Y:S01]  /*6880*/  LEA.HI.X.SX32 R200, R101, R188, 0x1, P5 ;  /* 0x000000bc65c87211 */ /* 0x000fe200028f0eff */
[----:B------:R-:W-:Y:S01]  /*6890*/  IMAD.SHL.U32 R101, R135, 0x4, RZ ;  /* 0x0000000487657824 */ /* 0x000fe200078e00ff */
[----:B------:R-:W-:Y:S02]  /*68a0*/  IADD3 R145, P5, R20, R93, RZ ;  /* 0x0000005d14917210 */ /* 0x000fe40007fbe0ff */
[----:B------:R-:W-:-:S02]  /*68b0*/  CS2R R32, SRZ ;  /* 0x0000000000207805 */ /* 0x000fc4000001ff00 */
[-C--:B------:R-:W-:Y:S02]  /*68c0*/  LEA.HI.X.SX32 R198, R99, R188.reuse, 0x1, P6 ;  /* 0x000000bc63c67211 */ /* 0x080fe400030f0eff */
[----:B------:R-:W-:Y:S02]  /*68d0*/  CS2R R34, SRZ ;  /* 0x0000000000227805 */ /* 0x000fe4000001ff00 */
[----:B------:R-:W-:Y:S02]  /*68e0*/  IADD3 R149, P6, R20, R91, RZ ;  /* 0x0000005b14957210 */ /* 0x000fe40007fde0ff */
[----:B------:R-:W-:Y:S02]  /*68f0*/  CS2R R36, SRZ ;  /* 0x0000000000247805 */ /* 0x000fe4000001ff00 */
[-C--:B------:R-:W-:Y:S01]  /*6900*/  LEA.HI.X.SX32 R194, R97, R188.reuse, 0x1, P1 ;  /* 0x000000bc61c27211 */ /* 0x080fe200008f0eff */
[----:B------:R-:W-:Y:S01]  /*6910*/  IMAD.SHL.U32 R97, R139, 0x4, RZ ;  /* 0x000000048b617824 */ /* 0x000fe200078e00ff */
[----:B------:R-:W-:-:S02]  /*6920*/  LEA.HI.X.SX32 R196, R95, R188, 0x1, P3 ;  /* 0x000000bc5fc47211 */ /* 0x000fc400018f0eff */
[----:B------:R-:W-:Y:S02]  /*6930*/  CS2R R38, SRZ ;  /* 0x0000000000267805 */ /* 0x000fe4000001ff00 */
[----:B------:R-:W-:Y:S02]  /*6940*/  IADD3 R153, P1, R20, R89, RZ ;  /* 0x0000005914997210 */ /* 0x000fe40007f3e0ff */
[----:B------:R-:W-:Y:S02]  /*6950*/  CS2R R40, SRZ ;  /* 0x0000000000287805 */ /* 0x000fe4000001ff00 */
[----:B------:R-:W-:Y:S02]  /*6960*/  SHF.R.S32.HI R29, RZ, 0x1f, R23 ;  /* 0x0000001fff1d7819 */ /* 0x000fe40000011417 */
[----:B------:R-:W-:Y:S02]  /*6970*/  CS2R R42, SRZ ;  /* 0x00000000002a7805 */ /* 0x000fe4000001ff00 */
[----:B------:R-:W-:-:S02]  /*6980*/  IADD3 R233, P3, R23, R146, RZ ;  /* 0x0000009217e97210 */ /* 0x000fc40007f7e0ff */
[----:B------:R-:W-:Y:S02]  /*6990*/  CS2R R44, SRZ ;  /* 0x00000000002c7805 */ /* 0x000fe4000001ff00 */
[----:B------:R-:W-:Y:S01]  /*69a0*/  LEA.HI.X.SX32 R192, R93, R188, 0x1, P5 ;  /* 0x000000bc5dc07211 */ /* 0x000fe200028f0eff */
[----:B------:R-:W-:Y:S01]  /*69b0*/  IMAD.SHL.U32 R93, R143, 0x4, RZ ;  /* 0x000000048f5d7824 */ /* 0x000fe200078e00ff */
[----:B------:R-:W-:Y:S02]  /*69c0*/  IADD3 R155, P5, R23, R144, RZ ;  /* 0x00000090179b7210 */ /* 0x000fe40007fbe0ff */
[----:B------:R-:W-:Y:S02]  /*69d0*/  CS2R R46, SRZ ;  /* 0x00000000002e7805 */ /* 0x000fe4000001ff00 */
[----:B------:R-:W-:Y:S02]  /*69e0*/  LEA.HI.X.SX32 R190, R91, R188, 0x1, P6 ;  /* 0x000000bc5bbe7211 */ /* 0x000fe400030f0eff */
[----:B------:R-:W-:-:S02]  /*69f0*/  CS2R R48, SRZ ;  /* 0x0000000000307805 */ /* 0x000fc4000001ff00 */
[----:B------:R-:W-:Y:S01]  /*6a00*/  LEA.HI.X.SX32 R188, R89, R188, 0x1, P1 ;  /* 0x000000bc59bc7211 */ /* 0x000fe200008f0eff */
[----:B------:R-:W-:Y:S01]  /*6a10*/  IMAD.MOV.U32 R89, RZ, RZ, R121 ;  /* 0x000000ffff597224 */ /* 0x000fe200078e0079 */
[----:B------:R-:W-:Y:S01]  /*6a20*/  LEA.HI.X.SX32 R152, R146, R29, 0x1, P3 ;  /* 0x0000001d92987211 */ /* 0x000fe200018f0eff */
[----:B------:R-:W-:Y:S01]  /*6a30*/  IMAD.SHL.U32 R121, R123, 0x4, RZ ;  /* 0x000000047b797824 */ /* 0x000fe200078e00ff */
[C---:B------:R-:W-:Y:S02]  /*6a40*/  IADD3 R157, P3, R23.reuse, R142, RZ ;  /* 0x0000008e179d7210 */ /* 0x040fe40007f7e0ff */
[----:B------:R-:W-:Y:S02]  /*6a50*/  CS2R R50, SRZ ;  /* 0x0000000000327805 */ /* 0x000fe4000001ff00 */
[----:B------:R-:W-:Y:S02]  /*6a60*/  IADD3 R159, P1, R23, R140, RZ ;  /* 0x0000008c179f7210 */ /* 0x000fe40007f3e0ff */
[----:B------:R-:W-:-:S02]  /*6a70*/  CS2R R52, SRZ ;  /* 0x0000000000347805 */ /* 0x000fc4000001ff00 */
[-C--:B------:R-:W-:Y:S02]  /*6a80*/  LEA.HI.X.SX32 R186, R144, R29.reuse, 0x1, P5 ;  /* 0x0000001d90ba7211 */ /* 0x080fe400028f0eff */
[----:B------:R-:W-:Y:S02]  /*6a90*/  CS2R R54, SRZ ;  /* 0x0000000000367805 */ /* 0x000fe4000001ff00 */
[C---:B------:R-:W-:Y:S01]  /*6aa0*/  IADD3 R161, P6, R23.reuse, R104, RZ ;  /* 0x0000006817a17210 */ /* 0x040fe20007fde0ff */
[----:B------:R-:W-:Y:S01]  /*6ab0*/  UMOV UR13, 0x5 ;  /* 0x00000005000d7882 */ /* 0x000fe20000000000 */
[----:B------:R-:W-:Y:S01]  /*6ac0*/  IADD3 R165, P5, R23, R136, RZ ;  /* 0x0000008817a57210 */ /* 0x000fe20007fbe0ff */
[----:B------:R-:W-:Y:S01]  /*6ad0*/  UMOV UR14, 0xffffffff ;  /* 0xffffffff000e7882 */ /* 0x000fe20000000000 */
[-C--:B------:R-:W-:Y:S02]  /*6ae0*/  LEA.HI.X.SX32 R184, R142, R29.reuse, 0x1, P3 ;  /* 0x0000001d8eb87211 */ /* 0x080fe400018f0eff */
[----:B------:R-:W-:-:S02]  /*6af0*/  LEA.HI.X.SX32 R182, R140, R29, 0x1, P1 ;  /* 0x0000001d8cb67211 */ /* 0x000fc400008f0eff */
[C---:B------:R-:W-:Y:S02]  /*6b00*/  IADD3 R163, P3, R23.reuse, R138, RZ ;  /* 0x0000008a17a37210 */ /* 0x040fe40007f7e0ff */
[-C--:B------:R-:W-:Y:S02]  /*6b10*/  LEA.HI.X.SX32 R180, R104, R29.reuse, 0x1, P6 ;  /* 0x0000001d68b47211 */ /* 0x080fe400030f0eff */
[C---:B------:R-:W-:Y:S02]  /*6b20*/  IADD3 R167, P1, R23.reuse, R134, RZ ;  /* 0x0000008617a77210 */ /* 0x040fe40007f3e0ff */
[-C--:B------:R-:W-:Y:S02]  /*6b30*/  LEA.HI.X.SX32 R104, R136, R29.reuse, 0x1, P5 ;  /* 0x0000001d88687211 */ /* 0x080fe400028f0eff */
[----:B------:R-:W-:Y:S02]  /*6b40*/  IADD3 R173, P5, R23, R130, RZ ;  /* 0x0000008217ad7210 */ /* 0x000fe40007fbe0ff */
[----:B------:R-:W-:-:S02]  /*6b50*/  LEA.HI.X.SX32 R178, R138, R29, 0x1, P3 ;  /* 0x0000001d8ab27211 */ /* 0x000fc400018f0eff */
[-C--:B------:R-:W-:Y:S02]  /*6b60*/  LEA.HI.X.SX32 R176, R134, R29.reuse, 0x1, P1 ;  /* 0x0000001d86b07211 */ /* 0x080fe400008f0eff */
[C---:B------:R-:W-:Y:S02]  /*6b70*/  IADD3 R171, P3, R23.reuse, R132, RZ ;  /* 0x0000008417ab7210 */ /* 0x040fe40007f7e0ff */
        /* <DEDUP_REMOVED lines=31> */
[----:B------:R-:W-:Y:S02]  /*6d70*/  IADD3 R225, P1, R23, R94, RZ ;  /* 0x0000005e17e17210 */ /* 0x000fe40007f3e0ff */
[----:B------:R-:W-:Y:S02]  /*6d80*/  LEA.HI.X.SX32 R142, R98, R29, 0x1, P5 ;  /* 0x0000001d628e7211 */ /* 0x000fe400028f0eff */
[----:B------:R-:W-:-:S02]  /*6d90*/  SHF.R.S32.HI R154, RZ, 0x1f, R21 ;  /* 0x0000001fff9a7819 */ /* 0x000fc40000011415 */
[----:B------:R-:W-:Y:S02]  /*6da0*/  IADD3 R229, P5, R23, R90, RZ ;  /* 0x0000005a17e57210 */ /* 0x000fe40007fbe0ff */
[----:B------:R-:W-:Y:S02]  /*6db0*/  SHF.R.S32.HI R235, RZ, 0x1f, R16 ;  /* 0x0000001fffeb7819 */ /* 0x000fe40000011410 */
[-C--:B------:R-:W-:Y:S02]  /*6dc0*/  LEA.HI.X.SX32 R174, R100, R29.reuse, 0x1, P6 ;  /* 0x0000001d64ae7211 */ /* 0x080fe400030f0eff */
[-C--:B------:R-:W-:Y:S01]  /*6dd0*/  LEA.HI.X.SX32 R140, R102, R29.reuse, 0x1, P3 ;  /* 0x0000001d668c7211 */ /* 0x080fe200018f0eff */
[----:B------:R-:W-:Y:S01]  /*6de0*/  IMAD R31, R235, 0x18, RZ ;  /* 0x00000018eb1f7824 */ /* 0x000fe200078e02ff */
[----:B------:R-:W-:Y:S02]  /*6df0*/  LEA.HI.X.SX32 R144, R94, R29, 0x1, P1 ;  /* 0x0000001d5e907211 */ /* 0x000fe400008f0eff */
[----:B------:R-:W-:-:S02]  /*6e00*/  SHF.R.S32.HI R156, RZ, 0x1f, R15 ;  /* 0x0000001fff9c7819 */ /* 0x000fc4000001140f */
[C---:B------:R-:W-:Y:S02]  /*6e10*/  IADD3 R177, P6, R23.reuse, R96, RZ ;  /* 0x0000006017b17210 */ /* 0x040fe40007fde0ff */
[C---:B------:R-:W-:Y:S02]  /*6e20*/  IADD3 R227, P3, R23.reuse, R22, RZ ;  /* 0x0000001617e37210 */ /* 0x040fe40007f7e0ff */
[----:B------:R-:W-:Y:S02]  /*6e30*/  IADD3 R231, P1, R23, R88, RZ ;  /* 0x0000005817e77210 */ /* 0x000fe40007f3e0ff */
[----:B------:R-:W-:Y:S02]  /*6e40*/  LEA.HI R154, R154, R21, RZ, 0x5 ;  /* 0x000000159a9a7211 */ /* 0x000fe400078f28ff */
[-C--:B------:R-:W-:Y:S01]  /*6e50*/  LEA.HI.X.SX32 R148, R90, R29.reuse, 0x1, P5 ;  /* 0x0000001d5a947211 */ /* 0x080fe200028f0eff */
[----:B-1----:R-:W-:Y:S01]  /*6e60*/  IMAD.WIDE.U32 R90, R16, 0x18, R24 ;  /* 0x00000018105a7825 */ /* 0x002fe200078e0018 */
[----:B------:R-:W-:-:S02]  /*6e70*/  LEA.HI.X.SX32 R166, R96, R29, 0x1, P6 ;  /* 0x0000001d60a67211 */ /* 0x000fc400030f0eff */
[-C--:B------:R-:W-:Y:S01]  /*6e80*/  LEA.HI.X.SX32 R146, R22, R29.reuse, 0x1, P3 ;  /* 0x0000001d16927211 */ /* 0x080fe200018f0eff */
[----:B------:R-:W-:Y:S01]  /*6e90*/  IMAD R25, R156, 0x18, RZ ;  /* 0x000000189c197824 */ /* 0x000fe200078e02ff */
[----:B------:R-:W-:Y:S01]  /*6ea0*/  LEA.HI.X.SX32 R150, R88, R29, 0x1, P1 ;  /* 0x0000001d58967211 */ /* 0x000fe200008f0eff */
[----:B------:R-:W-:Y:S01]  /*6eb0*/  IMAD.IADD R88, R91, 0x1, R31 ;  /* 0x000000015b587824 */ /* 0x000fe200078e021f */
[----:B------:R-:W-:Y:S01]  /*6ec0*/  SHF.R.S32.HI R154, RZ, 0x5, R154 ;  /* 0x00000005ff9a7819 */ /* 0x000fe2000001149a */
[----:B------:R-:W-:Y:S01]  /*6ed0*/  IMAD.IADD R21, R27, 0x1, R25 ;  /* 0x000000011b157824 */ /* 0x000fe200078e0219 */
[----:B------:R-:W-:Y:S01]  /*6ee0*/  SHF.L.U64.HI R111, R119, 0x2, R208 ;  /* 0x00000002776f7819 */ /* 0x000fe200000102d0 */
[----:B------:R-:W-:Y:S01]  /*6ef0*/  IMAD.MOV.U32 R22, RZ, RZ, R26 ;  /* 0x000000ffff167224 */ /* 0x000fe200078e001a */
[----:B------:R-:W-:Y:S02]  /*6f00*/  SHF.L.U64.HI R91, R143, 0x2, R218 ;  /* 0x000000028f5b7819 */ /* 0x000fe400000102da */
[----:B------:R-:W-:-:S02]  /*6f10*/  CS2R R24, SRZ ;  /* 0x0000000000187805 */ /* 0x000fc4000001ff00 */
[----:B------:R-:W-:Y:S02]  /*6f20*/  SHF.L.U64.HI R95, R139, 0x2, R216 ;  /* 0x000000028b5f7819 */ /* 0x000fe400000102d8 */
[----:B------:R-:W-:Y:S02]  /*6f30*/  CS2R R26, SRZ ;  /* 0x00000000001a7805 */ /* 0x000fe4000001ff00 */
[----:B------:R-:W-:Y:S02]  /*6f40*/  SHF.L.U64.HI R99, R135, 0x2, R214 ;  /* 0x0000000287637819 */ /* 0x000fe400000102d6 */
[----:B------:R-:W-:Y:S02]  /*6f50*/  CS2R R30, SRZ ;  /* 0x00000000001e7805 */ /* 0x000fe4000001ff00 */
[----:B------:R-:W-:Y:S02]  /*6f60*/  SHF.L.U64.HI R103, R131, 0x2, R212 ;  /* 0x0000000283677819 */ /* 0x000fe400000102d4 */
[----:B------:R-:W-:-:S02]  /*6f70*/  SHF.L.U64.HI R107, R127, 0x2, R210 ;  /* 0x000000027f6b7819 */ /* 0x000fc400000102d2 */
[----:B------:R-:W-:Y:S02]  /*6f80*/  SHF.L.U64.HI R119, R123, 0x2, R204 ;  /* 0x000000027b777819 */ /* 0x000fe400000102cc */
[C---:B------:R-:W-:Y:S01]  /*6f90*/  SHF.L.U64.HI R102, R165.reuse, 0x2, R104 ;  /* 0x00000002a5667819 */ /* 0x040fe20000010268 */
[----:B------:R-:W-:Y:S01]  /*6fa0*/  IMAD.SHL.U32 R165, R165, 0x4, RZ ;  /* 0x00000004a5a57824 */ /* 0x000fe200078e00ff */
[----:B------:R-:W-:Y:S02]  /*6fb0*/  SHF.L.U64.HI R20, R23, 0x2, R29 ;  /* 0x0000000217147819 */ /* 0x000fe4000001021d */
[----:B------:R-:W-:Y:S02]  /*6fc0*/  CS2R R28, SRZ ;  /* 0x00000000001c7805 */ /* 0x000fe4000001ff00 */
[C---:B------:R-:W-:Y:S01]  /*6fd0*/  SHF.L.U64.HI R115, R117.reuse, 0x2, R206 ;  /* 0x0000000275737819 */ /* 0x040fe200000102ce */
[----:B------:R-:W-:Y:S01]  /*6fe0*/  IMAD.SHL.U32 R117, R117, 0x4, RZ ;  /* 0x0000000475757824 */ /* 0x000fe200078e00ff */
        /* <DEDUP_REMOVED lines=76> */
[----:B------:R-:W-:Y:S01]  /*74b0*/  SHF.L.U64.HI R235, R16, 0x2, R235 ;  /* 0x0000000210eb7819 */ /* 0x000fe200000102eb */
[----:B------:R-:W-:Y:S01]  /*74c0*/  VIADD R23, R154, 0xfffffffa ;  /* 0xfffffffa9a177836 */ /* 0x000fe20000000000 */
[----:B------:R-:W-:-:S07]  /*74d0*/  SHF.L.U64.HI R156, R15, 0x2, R156 ;  /* 0x000000020f9c7819 */ /* 0x000fce000001029c */
.L_x_1:
[----:B------:R-:W-:Y:S01]  /*74e0*/  UIADD3 UR14, UR14, 0x1, URZ ;  /* 0x000000010e0e7890 */ /* 0x000fe2000fffe03f */
[----:B------:R-:W-:-:S04]  /*74f0*/  DEPBAR.LE SB0, 0xa ;  /* 0x000082800000791a */ /* 0x000fc80000000000 */
[----:B------:R-:W-:Y:S01]  /*7500*/  BAR.SYNC.DEFER_BLOCKING 0x0 ;  /* 0x0000000000007b1d */ /* 0x000fe20000010000 */
[----:B------:R-:W-:Y:S01]  /*7510*/  UISETP.GT.AND UP0, UPT, UR14, 0x6, UPT ;  /* 0x000000060e00788c */ /* 0x000fe2000bf04270 */
[C---:B------:R-:W-:Y:S01]  /*7520*/  ISETP.GT.AND P3, PT, R89.reuse, RZ, PT ;  /* 0x000000ff5900720c */ /* 0x040fe20003f64270 */
[----:B------:R-:W-:Y:S01]  /*7530*/  UIADD3 UR13, UR13, 0x1, URZ ;  /* 0x000000010d0d7890 */ /* 0x000fe2000fffe03f */
[----:B------:R-:W-:Y:S01]  /*7540*/  ISETP.GE.AND P1, PT, R158, R23, PT ;  /* 0x000000179e00720c */ /* 0x000fe20003f26270 */
[----:B------:R-:W-:Y:S01]  /*7550*/  USEL UR14, UR14, URZ, !UP0 ;  /* 0x0000003f0e0e7287 */ /* 0x000fe2000c000000 */
[----:B------:R-:W-:Y:S01]  /*7560*/  SEL R160, RZ, 0x4, !P3 ;  /* 0x00000004ffa07807 */ /* 0x000fe20005800000 */
[----:B------:R-:W-:Y:S01]  /*7570*/  UMOV UR7, 0x40000040 ;  /* 0x4000004000077882 */ /* 0x000fe20000000000 */
[C---:B------:R-:W-:Y:S01]  /*7580*/  ISETP.GT.AND P3, PT, R89.reuse, 0x1, PT ;  /* 0x000000015900780c */ /* 0x040fe20003f64270 */
[----:B------:R-:W-:Y:S01]  /*7590*/  ULEA UR5, UR14, UR12, 0xd ;  /* 0x0000000c0e057291 */ /* 0x000fe2000f8e683f */
[----:B------:R-:W-:Y:S01]  /*75a0*/  SEL R160, R160, RZ, !P1 ;  /* 0x000000ffa0a07207 */ /* 0x000fe20004800000 */
[----:B------:R-:W-:Y:S01]  /*75b0*/  ULEA UR4, UR14, UR12, 0xe ;  /* 0x0000000c0e047291 */ /* 0x000fe2000f8e703f */
[----:B------:R-:W-:Y:S01]  /*75c0*/  SEL R162, RZ, 0x4, !P3 ;  /* 0x00000004ffa27807 */ /* 0x000fe20005800000 */
[----:B------:R-:W-:Y:S01]  /*75d0*/  UIADD3 UR5, UR5, 0x1c000, URZ ;  /* 0x0001c00005057890 */ /* 0x000fe2000fffe03f */
[----:B------:R-:W-:Y:S01]  /*75e0*/  ISETP.NE.U32.AND P5, PT, R160, RZ, PT ;  /* 0x000000ffa000720c */ /* 0x000fe20003fa5070 */
[----:B------:R-:W-:Y:S01]  /*75f0*/  USHF.R.U32.HI UR4, URZ, 0x4, UR4 ;  /* 0x000000043f047899 */ /* 0x000fe20008011604 */
[----:B--2---:R-:W-:Y:S01]  /*7600*/  IADD3 R186, P3, R22, R6, RZ ;  /* 0x0000000616ba7210 */ /* 0x004fe20007f7e0ff */
[----:B------:R-:W-:Y:S01]  /*7610*/  USHF.R.U32.HI UR5, URZ, 0x4, UR5 ;  /* 0x000000043f057899 */ /* 0x000fe20008011605 */
[----:B------:R-:W-:Y:S01]  /*7620*/  SEL R162, R162, RZ, !P1 ;  /* 0x000000ffa2a27207 */ /* 0x000fe20004800000 */
[----:B------:R-:W-:Y:S01]  /*7630*/  USGXT.U32 UR4, UR4, 0xe ;  /* 0x0000000e0404789a */ /* 0x000fe20008000000 */
[----:B------:R-:W-:Y:S01]  /*7640*/  ISETP.GT.AND P6, PT, R89, 0x2, PT ;  /* 0x000000025900780c */ /* 0x000fe20003fc4270 */
[----:B------:R-:W-:Y:S01]  /*7650*/  USGXT.U32 UR6, UR5, 0xe ;  /* 0x0000000e0506789a */ /* 0x000fe20008000000 */
[----:B------:R-:W-:Y:S01]  /*7660*/  IMAD.X R187, R21, 0x1, R20, P3 ;  /* 0x0000000115bb7824 */ /* 0x000fe200018e0614 */
[----:B------:R-:W-:Y:S01]  /*7670*/  UIADD3 UR8, UP0, UR4, 0x2, URZ ;  /* 0x0000000204087890 */ /* 0x000fe2000ff1e03f */
[----:B------:R-:W-:Y:S01]  /*7680*/  WARPGROUP.ARRIVE ;  /* 0x00000000000079c5 */ /* 0x000fe20000000000 */
[----:B------:R-:W-:Y:S01]  /*7690*/  UMOV UR5, 0x40000040 ;  /* 0x4000004000057882 */ /* 0x000fe20000000000 */
[----:B------:R-:W-:Y:S01]  /*76a0*/  UIADD3 UR10, UP1, UR6, 0x2, URZ ;  /* 0x00000002060a7890 */ /* 0x000fe2000ff3e03f */
[----:B------:R-:W-:Y:S01]  /*76b0*/  ISETP.NE.U32.AND P3, PT, R162, RZ, PT ;  /* 0x000000ffa200720c */ /* 0x000fe20003f65070 */
[----:B------:R-:W-:Y:S01]  /*76c0*/  VIADD R158, R158, 0x1 ;  /* 0x000000019e9e7836 */ /* 0x000fe20000000000 */
[----:B------:R-:W-:Y:S01]  /*76d0*/  SEL R160, RZ, 0x4, !P6 ;  /* 0x00000004ffa07807 */ /* 0x000fe20007000000 */
[----:B------:R-:W-:Y:S01]  /*76e0*/  HGMMA.64x64x8.F32.TF32 R56, gdesc[UR4], R56 ;  /* 0x04e00000043879f0 */ /* 0x000fe20008702838 */
[----:B------:R-:W-:Y:S01]  /*76f0*/  UMOV UR4, URZ ;  /* 0x0000003f00047c82 */ /* 0x000fe20008000000 */
[----:B------:R-:W-:Y:S01]  /*7700*/  UMOV UR5, URZ ;  /* 0x0000003f00057c82 */ /* 0x000fe20008000000 */
[----:B------:R-:W-:Y:S01]  /*7710*/  UIADD3.X UR9, UR4, 0x40000040, URZ, UP0, !UPT ;  /* 0x4000004004097890 */ /* 0x000fe200087fe43f */
[----:B------:R-:W-:Y:S01]  /*7720*/  SEL R160, R160, RZ, !P1 ;  /* 0x000000ffa0a07207 */ /* 0x000fe20004800000 */
[----:B------:R-:W-:Y:S01]  /*7730*/  UIADD3.X UR11, UR5, 0x40000040, URZ, UP1, !UPT ;  /* 0x40000040050b7890 */ /* 0x000fe20008ffe43f */
[----:B------:R-:W-:Y:S01]  /*7740*/  ISETP.GT.AND P6, PT, R89, 0x3, PT ;  /* 0x000000035900780c */ /* 0x000fe20003fc4270 */
[----:B------:R-:W-:-:S02]  /*7750*/  UIADD3.64 UR20, UR8, 0x2, URZ ;  /* 0x0000000208147897 */ /* 0x000fc4000fffe03f */
[----:B------:R-:W-:Y:S02]  /*7760*/  UIADD3.64 UR22, UR10, 0x2, URZ ;  /* 0x000000020a167897 */ /* 0x000fe4000fffe03f */
[----:B------:R-:W-:Y:S02]  /*7770*/  UIADD3.64 UR24, UR8, 0x4, URZ ;  /* 0x0000000408187897 */ /* 0x000fe4000fffe03f */
[----:B------:R-:W-:Y:S02]  /*7780*/  UIADD3.64 UR26, UR10, 0x4, URZ ;  /* 0x000000040a1a7897 */ /* 0x000fe4000fffe03f */
[----:B------:R-:W-:Y:S02]  /*7790*/  UIADD3.64 UR4, UR8, 0x1fe, URZ ;  /* 0x000001fe08047897 */ /* 0x000fe4000fffe03f */
[----:B------:R-:W-:-:S04]  /*77a0*/  UISETP.GT.AND UP0, UPT, UR13, 0x6, UPT ;  /* 0x000000060d00788c */ /* 0x000fc8000bf04270 */
[----:B------:R-:W-:Y:S01]  /*77b0*/  USEL UR13, UR13, URZ, !UP0 ;  /* 0x0000003f0d0d7287 */ /* 0x000fe2000c000000 */
[----:B------:R-:W-:Y:S04]  /*77c0*/  HGMMA.64x64x8.F32.TF32 R56, gdesc[UR8], R56 ;  /* 0x04e00000083879f0 */ /* 0x000fe80008702838 */
[----:B------:R-:W-:Y:S01]  /*77d0*/  HGMMA.64x64x8.F32.TF32 R56, gdesc[UR20], R56 ;  /* 0x04e00000143879f0 */ /* 0x000fe20008702838 */
[----:B------:R-:W-:-:S03]  /*77e0*/  UIADD3.64 UR20, UR8, 0x202, URZ ;  /* 0x0000020208147897 */ /* 0x000fc6000fffe03f */
[----:B------:R-:W-:Y:S04]  /*77f0*/  HGMMA.64x64x8.F32.TF32 R56, gdesc[UR24], R56 ;  /* 0x04e00000183879f0 */ /* 0x000fe80008702838 */
[----:B------:R-:W-:Y:S01]  /*7800*/  HGMMA.64x64x8.F32.TF32 R24, gdesc[UR4], R24 ;  /* 0x04e00000041879f0 */ /* 0x000fe20008702818 */
[----:B------:R-:W-:Y:S01]  /*7810*/  UIADD3.64 UR4, UR8, 0x200, URZ ;  /* 0x0000020008047897 */ /* 0x000fe2000fffe03f */
[----:B------:R-:W-:Y:S01]  /*7820*/  UMOV UR6, UR10 ;  /* 0x0000000a00067c82 */ /* 0x000fe20008000000 */
[----:B------:R-:W-:-:S07]  /*7830*/  UMOV UR7, UR11 ;  /* 0x0000000b00077c82 */ /* 0x000fce0008000000 */
[----:B------:R-:W-:Y:S01]  /*7840*/  HGMMA.64x64x8.F32.TF32 R24, gdesc[UR4], R24 ;  /* 0x04e00000041879f0 */ /* 0x000fe20008702818 */
[----:B------:R-:W-:Y:S01]  /*7850*/  UIADD3.64 UR4, UR8, 0x204, URZ ;  /* 0x0000020408047897 */ /* 0x000fe2000fffe03f */
[----:B------:R-:W-:Y:S01]  /*7860*/  UMOV UR6, UR26 ;  /* 0x0000001a00067c82 */ /* 0x000fe20008000000 */
[----:B------:R-:W-:Y:S01]  /*7870*/  UMOV UR7, UR27 ;  /* 0x0000001b00077c82 */ /* 0x000fe20008000000 */
[----:B------:R-:W-:Y:S06]  /*7880*/  HGMMA.64x64x8.F32.TF32 R24, gdesc[UR20], R24 ;  /* 0x04e00000141879f0 */ /* 0x000fec0008702818 */
[----:B------:R-:W-:Y:S01]  /*7890*/  HGMMA.64x64x8.F32.TF32 R24, gdesc[UR4], R24, gsb0 ;  /* 0x04e00000041879f0 */ /* 0x000fe20008002818 */
[----:B------:R-:W-:-:S06]  /*78a0*/  ULEA UR4, UR13, UR12, 0xe ;  /* 0x0000000c0d047291 */ /* 0x000fcc000f8e703f */
[----:B------:R-:W-:Y:S02]  /*78b0*/  VIADD R191, R3, UR4 ;  /* 0x0000000403bf7c36 */ /* 0x000fe40008000000 */
[----:B------:R-:W-:Y:S02]  /*78c0*/  VIADD R193, R7, UR4 ;  /* 0x0000000407c17c36 */ /* 0x000fe40008000000 */
[----:B------:R-:W-:Y:S02]  /*78d0*/  VIADD R197, R12, UR4 ;  /* 0x000000040cc57c36 */ /* 0x000fe40008000000 */
[----:B------:R-:W-:Y:S01]  /*78e0*/  VIADD R201, R13, UR4 ;  /* 0x000000040dc97c36 */ /* 0x000fe20008000000 */
[----:B------:R-:W-:Y:S02]  /*78f0*/  WARPGROUP.DEPBAR.LE gsb0, 0x1 ;  /* 0x00008000000079c5 */ /* 0x000fe40000010100 */
[----:B------:R-:W-:Y:S06]  /*7900*/  BAR.SYNC.DEFER_BLOCKING 0x0 ;  /* 0x0000000000007b1d */ /* 0x000fec0000010000 */
[----:B------:R-:W-:Y:S01]  /*7910*/  @!PT LDS RZ, [RZ] ;  /* 0x00000000fffff984 */ /* 0x000fe20000000800 */
[----:B------:R-:W-:Y:S01]  /*7920*/  @!PT LDS RZ, [RZ] ;  /* 0x00000000fffff984 */ /* 0x000fe20000000800 */
[----:B------:R-:W-:Y:S01]  /*7930*/  @!PT LDS RZ, [RZ] ;  /* 0x00000000fffff984 */ /* 0x000fe20000000800 */
[----:B------:R1:W-:Y:S01]  /*7940*/  LDGSTS.E [R191], desc[UR16][R186.64], P5 ;  /* 0x00000000babf7fae */ /* 0x0003e2000a921850 */
[----:B------:R-:W-:-:S05]  /*7950*/  IADD3 R188, P5, R22, R233, RZ ;  /* 0x000000e916bc7210 */ /* 0x000fca0007fbe0ff */
[----:B------:R-:W-:Y:S01]  /*7960*/  IMAD.X R189, R21, 0x1, R152, P5 ;  /* 0x0000000115bd7824 */ /* 0x000fe200028e0698 */
[----:B------:R-:W-:Y:S02]  /*7970*/  ISETP.NE.U32.AND P5, PT, R160, RZ, PT ;  /* 0x000000ffa000720c */ /* 0x000fe40003fa5070 */
[----:B------:R-:W-:Y:S02]  /*7980*/  SEL R160, RZ, 0x4, !P6 ;  /* 0x00000004ffa07807 */ /* 0x000fe40007000000 */
[----:B------:R2:W-:Y:S01]  /*7990*/  LDGSTS.E [R191+0x4], desc[UR16][R188.64], P3 ;  /* 0x00004000bcbf7fae */ /* 0x0005e20009921850 */
[----:B------:R-:W-:Y:S02]  /*79a0*/  IADD3 R184, P3, R22, R231, RZ ;  /* 0x000000e716b87210 */ /* 0x000fe40007f7e0ff */
[----:B------:R-:W-:Y:S02]  /*79b0*/  SEL R160, R160, RZ, !P1 ;  /* 0x000000ffa0a07207 */ /* 0x000fe40004800000 */
[----:B------:R-:W-:Y:S01]  /*79c0*/  ISETP.GT.AND P6, PT, R89, 0x4, PT ;  /* 0x000000045900780c */ /* 0x000fe20003fc4270 */
[----:B------:R-:W-:Y:S01]  /*79d0*/  IMAD.X R185, R21, 0x1, R150, P3 ;  /* 0x0000000115b97824 */ /* 0x000fe200018e0696 */
[----:B------:R-:W-:-:S02]  /*79e0*/  ISETP.NE.U32.AND P3, PT, R160, RZ, PT ;  /* 0x000000ffa000720c */ /* 0x000fc40003f65070 */
[----:B------:R-:W-:Y:S02]  /*79f0*/  SEL R160, RZ, 0x4, !P6 ;  /* 0x00000004ffa07807 */ /* 0x000fe40007000000 */
[----:B------:R3:W-:Y:S01]  /*7a00*/  LDGSTS.E [R191+0x8], desc[UR16][R184.64], P5 ;  /* 0x00008000b8bf7fae */ /* 0x0007e2000a921850 */
[----:B-1----:R-:W-:Y:S02]  /*7a10*/  IADD3 R186, P5, R22, R229, RZ ;  /* 0x000000e516ba7210 */ /* 0x002fe40007fbe0ff */
[----:B------:R-:W-:Y:S02]  /*7a20*/  SEL R160, R160, RZ, !P1 ;  /* 0x000000ffa0a07207 */ /* 0x000fe40004800000 */
[----:B------:R-:W-:Y:S01]  /*7a30*/  ISETP.GT.AND P6, PT, R89, 0x5, PT ;  /* 0x000000055900780c */ /* 0x000fe20003fc4270 */
[----:B------:R-:W-:Y:S01]  /*7a40*/  IMAD.X R187, R21, 0x1, R148, P5 ;  /* 0x0000000115bb7824 */ /* 0x000fe200028e0694 */
[----:B------:R-:W-:Y:S02]  /*7a50*/  ISETP.NE.U32.AND P5, PT, R160, RZ, PT ;  /* 0x000000ffa000720c */ /* 0x000fe40003fa5070 */
[----:B------:R-:W-:-:S02]  /*7a60*/  SEL R160, RZ, 0x4, !P6 ;  /* 0x00000004ffa07807 */ /* 0x000fc40007000000 */
[----:B------:R1:W-:Y:S01]  /*7a70*/  LDGSTS.E [R191+0xc], desc[UR16][R186.64], P3 ;  /* 0x0000c000babf7fae */ /* 0x0003e20009921850 */
[----:B--2---:R-:W-:Y:S02]  /*7a80*/  IADD3 R188, P3, R22, R227, RZ ;  /* 0x000000e316bc7210 */ /* 0x004fe40007f7e0ff */
[----:B------:R-:W-:Y:S02]  /*7a90*/  SEL R160, R160, RZ, !P1 ;  /* 0x000000ffa0a07207 */ /* 0x000fe40004800000 */
[----:B------:R-:W-:Y:S01]  /*7aa0*/  ISETP.GT.AND P6, PT, R89, 0x6, PT ;  /* 0x000000065900780c */ /* 0x000fe20003fc4270 */
[----:B------:R-:W-:Y:S01]  /*7ab0*/  IMAD.X R189, R21, 0x1, R146, P3 ;  /* 0x0000000115bd7824 */ /* 0x000fe200018e0692 */
[----:B------:R-:W-:Y:S02]  /*7ac0*/  ISETP.NE.U32.AND P3, PT, R160, RZ, PT ;  /* 0x000000ffa000720c */ /* 0x000fe40003f65070 */
[----:B------:R-:W-:Y:S02]  /*7ad0*/  SEL R160, RZ, 0x4, !P6 ;  /* 0x00000004ffa07807 */ /* 0x000fe40007000000 */
[----:B------:R2:W-:Y:S01]  /*7ae0*/  LDGSTS.E [R193], desc[UR16][R188.64], P5 ;  /* 0x00000000bcc17fae */ /* 0x0005e2000a921850 */
[----:B---3--:R-:W-:Y:S01]  /*7af0*/  IADD3 R184, P5, R22, R225, RZ ;  /* 0x000000e116b87210 */ /* 0x008fe20007fbe0ff */
[----:B-1----:R-:W-:Y:S01]  /*7b00*/  VIADD R191, R8, UR4 ;  /* 0x0000000408bf7c36 */ /* 0x002fe20008000000 */
[----:B------:R-:W-:-:S02]  /*7b10*/  SEL R160, R160, RZ, !P1 ;  /* 0x000000ffa0a07207 */ /* 0x000fc40004800000 */
[----:B------:R-:W-:Y:S01]  /*7b20*/  ISETP.GT.AND P6, PT, R89, 0x7, PT ;  /* 0x000000075900780c */ /* 0x000fe20003fc4270 */
        /* <DEDUP_REMOVED lines=11> */
[----:B--2---:R-:W-:Y:S02]  /*7be0*/  IADD3 R188, P5, R22, R221, RZ ;  /* 0x000000dd16bc7210 */ /* 0x004fe40007fbe0ff */
[----:B------:R-:W-:Y:S02]  /*7bf0*/  SEL R160, R160, RZ, !P1 ;  /* 0x000000ffa0a07207 */ /* 0x000fe40004800000 */
[----:B------:R-:W-:Y:S01]  /*7c00*/  ISETP.GT.AND P6, PT, R89, 0x9, PT ;  /* 0x000000095900780c */ /* 0x000fe20003fc4270 */
[----:B------:R-:W-:Y:S01]  /*7c10*/  IMAD.X R189, R21, 0x1, R140, P5 ;  /* 0x0000000115bd7824 */ /* 0x000fe200028e068c */
[----:B------:R-:W-:Y:S02]  /*7c20*/  ISETP.NE.U32.AND P5, PT, R160, RZ, PT ;  /* 0x000000ffa000720c */ /* 0x000fe40003fa5070 */
[----:B------:R-:W-:-:S02]  /*7c30*/  SEL R160, RZ, 0x4, !P6 ;  /* 0x00000004ffa07807 */ /* 0x000fc40007000000 */
[----:B------:R2:W-:Y:S01]  /*7c40*/  LDGSTS.E [R193+0xc], desc[UR16][R188.64], P3 ;  /* 0x0000c000bcc17fae */ /* 0x0005e20009921850 */
[----:B-1----:R-:W-:Y:S02]  /*7c50*/  IADD3 R184, P3, R22, R219, RZ ;  /* 0x000000db16b87210 */ /* 0x002fe40007f7e0ff */
[----:B------:R-:W-:Y:S02]  /*7c60*/  SEL R160, R160, RZ, !P1 ;  /* 0x000000ffa0a07207 */ /* 0x000fe40004800000 */
[----:B------:R-:W-:Y:S01]  /*7c70*/  ISETP.GT.AND P6, PT, R89, 0xa, PT ;  /* 0x0000000a5900780c */ /* 0x000fe20003fc4270 */
[----:B------:R-:W-:Y:S01]  /*7c80*/  IMAD.X R185, R21, 0x1, R138, P3 ;  /* 0x0000000115b97824 */ /* 0x000fe200018e068a */
[----:B------:R-:W-:Y:S02]  /*7c90*/  ISETP.NE.U32.AND P3, PT, R160, RZ, PT ;  /* 0x000000ffa000720c */ /* 0x000fe40003f65070 */
[----:B------:R-:W-:Y:S02]  /*7ca0*/  SEL R160, RZ, 0x4, !P6 ;  /* 0x00000004ffa07807 */ /* 0x000fe40007000000 */
[----:B------:R1:W-:Y:S01]  /*7cb0*/  LDGSTS.E [R191], desc[UR16][R184.64], P5 ;  /* 0x00000000b8bf7fae */ /* 0x0003e2000a921850 */
[----:B---3--:R-:W-:Y:S01]  /*7cc0*/  IADD3 R186, P5, R22, R217, RZ ;  /* 0x000000d916ba7210 */ /* 0x008fe20007fbe0ff */
[----:B--2---:R-:W-:Y:S01]  /*7cd0*/  VIADD R193, R9, UR4 ;  /* 0x0000000409c17c36 */ /* 0x004fe20008000000 */
        /* <DEDUP_REMOVED lines=58> */
[----:B------:R-:W-:Y:S01]  /*8080*/  SEL R160, R160, RZ, !P1 ;  /* 0x000000ffa0a07207 */ /* 0x000fe20004800000 */
[----:B------:R-:W-:Y:S01]  /*8090*/  ULEA UR4, UR13, UR12, 0xd ;  /* 0x0000000c0d047291 */ /* 0x000fe2000f8e683f */
[----:B------:R-:W-:Y:S01]  /*80a0*/  ISETP.GT.AND P6, PT, R89, 0x13, PT ;  /* 0x000000135900780c */ /* 0x000fe20003fc4270 */
[----:B------:R-:W-:Y:S01]  /*80b0*/  IMAD.X R185, R21, 0x1, R120, P5 ;  /* 0x0000000115b97824 */ /* 0x000fe200028e0678 */
[----:B------:R-:W-:-:S02]  /*80c0*/  ISETP.NE.U32.AND P5, PT, R160, RZ, PT ;  /* 0x000000ffa000720c */ /* 0x000fc40003fa5070 */
[----:B------:R-:W-:Y:S01]  /*80d0*/  SEL R160, RZ, 0x4, !P6 ;  /* 0x00000004ffa07807 */ /* 0x000fe20007000000 */
[----:B------:R-:W-:Y:S01]  /*80e0*/  VIADD R237, R0, UR4 ;  /* 0x0000000400ed7c36 */ /* 0x000fe20008000000 */
[----:B------:R2:W-:Y:S01]  /*80f0*/  LDGSTS.E [R191+0x4], desc[UR16][R184.64], P3 ;  /* 0x00004000b8bf7fae */ /* 0x0005e20009921850 */
[----:B------:R-:W-:Y:S01]  /*8100*/  IADD3 R186, P3, R22, R181, RZ ;  /* 0x000000b516ba7210 */ /* 0x000fe20007f7e0ff */
[----:B------:R-:W-:Y:S01]  /*8110*/  VIADD R239, R14, UR4 ;  /* 0x000000040eef7c36 */ /* 0x000fe20008000000 */
        /* <DEDUP_REMOVED lines=12> */
[----:B------:R1:W-:Y:S01]  /*81e0*/  LDGSTS.E [R191+0xc], desc[UR16][R188.64], P3 ;  /* 0x0000c000bcbf7fae */ /* 0x0003e20009921850 */
[----:B--2---:R-:W-:-:S02]  /*81f0*/  IADD3 R184, P3, R22, R177, RZ ;  /* 0x000000b116b87210 */ /* 0x004fc40007f7e0ff */
[----:B------:R-:W-:Y:S02]  /*8200*/  SEL R160, R160, RZ, !P1 ;  /* 0x000000ffa0a07207 */ /* 0x000fe40004800000 */
[----:B------:R-:W-:Y:S01]  /*8210*/  ISETP.GT.AND P6, PT, R89, 0x16, PT ;  /* 0x000000165900780c */ /* 0x000fe20003fc4270 */
[----:B------:R-:W-:Y:S01]  /*8220*/  IMAD.X R185, R21, 0x1, R114, P3 ;  /* 0x0000000115b97824 */ /* 0x000fe200018e0672 */
[----:B------:R-:W-:Y:S02]  /*8230*/  ISETP.NE.U32.AND P3, PT, R160, RZ, PT ;  /* 0x000000ffa000720c */ /* 0x000fe40003f65070 */
[----:B------:R-:W-:Y:S02]  /*8240*/  SEL R160, RZ, 0x4, !P6 ;  /* 0x00000004ffa07807 */ /* 0x000fe40007000000 */
[----:B------:R2:W-:Y:S01]  /*8250*/  LDGSTS.E [R193], desc[UR16][R184.64], P5 ;  /* 0x00000000b8c17fae */ /* 0x0005e2000a921850 */
[----:B---3--:R-:W-:Y:S02]  /*8260*/  IADD3 R186, P5, R22, R175, RZ ;  /* 0x000000af16ba7210 */ /* 0x008fe40007fbe0ff */
[----:B------:R-:W-:-:S02]  /*8270*/  SEL R160, R160, RZ, !P1 ;  /* 0x000000ffa0a07207 */ /* 0x000fc40004800000 */
[----:B------:R-:W-:Y:S01]  /*8280*/  ISETP.GT.AND P6, PT, R89, 0x17, PT ;  /* 0x000000175900780c */ /* 0x000fe20003fc4270 */
[----:B------:R-:W-:Y:S01]  /*8290*/  IMAD.X R187, R21, 0x1, R112, P5 ;  /* 0x0000000115bb7824 */ /* 0x000fe200028e0670 */
[----:B------:R-:W-:Y:S02]  /*82a0*/  ISETP.NE.U32.AND P5, PT, R160, RZ, PT ;  /* 0x000000ffa000720c */ /* 0x000fe40003fa5070 */
[----:B------:R-:W-:Y:S02]  /*82b0*/  SEL R160, RZ, 0x4, !P6 ;  /* 0x00000004ffa07807 */ /* 0x000fe40007000000 */
[----:B------:R-:W-:Y:S01]  /*82c0*/  LDGSTS.E [R193+0x4], desc[UR16][R186.64], P3 ;  /* 0x00004000bac17fae */ /* 0x000fe20009921850 */
[----:B-1----:R-:W-:Y:S02]  /*82d0*/  IADD3 R188, P3, R22, R173, RZ ;  /* 0x000000ad16bc7210 */ /* 0x002fe40007f7e0ff */
        /* <DEDUP_REMOVED lines=13> */
[----:B------:R-:W-:Y:S02]  /*83b0*/  IADD3 R190, P3, R22, R169, RZ ;  /* 0x000000a916be7210 */ /* 0x000fe40007f7e0ff */
[----:B------:R-:W-:Y:S02]  /*83c0*/  SEL R160, R160, RZ, !P1 ;  /* 0x000000ffa0a07207 */ /* 0x000fe40004800000 */
[----:B------:R-:W-:Y:S01]  /*83d0*/  ISETP.GT.AND P6, PT, R89, 0x1a, PT ;  /* 0x0000001a5900780c */ /* 0x000fe20003fc4270 */
[----:B------:R-:W-:Y:S01]  /*83e0*/  IMAD.X R191, R21, 0x1, R106, P3 ;  /* 0x0000000115bf7824 */ /* 0x000fe200018e066a */
[----:B------:R-:W-:Y:S02]  /*83f0*/  ISETP.NE.U32.AND P3, PT, R160, RZ, PT ;  /* 0x000000ffa000720c */ /* 0x000fe40003f65070 */
[----:B------:R-:W-:Y:S02]  /*8400*/  SEL R160, RZ, 0x4, !P6 ;  /* 0x00000004ffa07807 */ /* 0x000fe40007000000 */
[----:B------:R-:W-:Y:S01]  /*8410*/  LDGSTS.E [R197], desc[UR16][R190.64], P5 ;  /* 0x00000000bec57fae */ /* 0x000fe2000a921850 */
[----:B-1----:R-:W-:-:S02]  /*8420*/  IADD3 R188, P5, R22, R167, RZ ;  /* 0x000000a716bc7210 */ /* 0x002fc40007fbe0ff */
[----:B------:R-:W-:Y:S02]  /*8430*/  SEL R160, R160, RZ, !P1 ;  /* 0x000000ffa0a07207 */ /* 0x000fe40004800000 */
[----:B------:R-:W-:Y:S01]  /*8440*/  ISETP.GT.AND P6, PT, R89, 0x1b, PT ;  /* 0x0000001b5900780c */ /* 0x000fe20003fc4270 */
[----:B------:R-:W-:Y:S01]  /*8450*/  IMAD.X R189, R21, 0x1, R104, P5 ;  /* 0x0000000115bd7824 */ /* 0x000fe200028e0668 */
[----:B------:R-:W-:Y:S02]  /*8460*/  ISETP.NE.U32.AND P5, PT, R160, RZ, PT ;  /* 0x000000ffa000720c */ /* 0x000fe40003fa5070 */
[----:B------:R-:W-:Y:S02]  /*8470*/  SEL R160, RZ, 0x4, !P6 ;  /* 0x00000004ffa07807 */ /* 0x000fe40007000000 */
[----:B------:R-:W-:Y:S01]  /*8480*/  IADD3 R186, P6, R22, R165, RZ ;  /* 0x000000a516ba7210 */ /* 0x000fe20007fde0ff */
[----:B------:R1:W-:Y:S01]  /*8490*/  LDGSTS.E [R197+0x4], desc[UR16][R188.64], P3 ;  /* 0x00004000bcc57fae */ /* 0x0003e20009921850 */
[----:B------:R-:W-:-:S02]  /*84a0*/  SEL R160, R160, RZ, !P1 ;  /* 0x000000ffa0a07207 */ /* 0x000fc40004800000 */
[----:B------:R-:W-:Y:S01]  /*84b0*/  ISETP.GT.AND P3, PT, R89, 0x1c, PT ;  /* 0x0000001c5900780c */ /* 0x000fe20003f64270 */
[C---:B------:R-:W-:Y:S01]  /*84c0*/  IMAD.X R187, R21.reuse, 0x1, R102, P6 ;  /* 0x0000000115bb7824 */ /* 0x040fe200030e0666 */
[----:B------:R-:W-:Y:S02]  /*84d0*/  ISETP.NE.U32.AND P6, PT, R160, RZ, PT ;  /* 0x000000ffa000720c */ /* 0x000fe40003fc5070 */
[----:B------:R-:W-:Y:S02]  /*84e0*/  SEL R160, RZ, 0x4, !P3 ;  /* 0x00000004ffa07807 */ /* 0x000fe40005800000 */
[----:B--2---:R-:W-:Y:S01]  /*84f0*/  IADD3 R184, P3, R22, R163, RZ ;  /* 0x000000a316b87210 */ /* 0x004fe20007f7e0ff */
[----:B------:R2:W-:Y:S01]  /*8500*/  LDGSTS.E [R197+0x8], desc[UR16][R186.64], P5 ;  /* 0x00008000bac57fae */ /* 0x0005e2000a921850 */
[----:B------:R-:W-:Y:S02]  /*8510*/  SEL R160, R160, RZ, !P1 ;  /* 0x000000ffa0a07207 */ /* 0x000fe40004800000 */
[----:B-1----:R-:W-:Y:S01]  /*8520*/  IADD3 R188, P5, R22, R161, RZ ;  /* 0x000000a116bc7210 */ /* 0x002fe20007fbe0ff */
[----:B------:R-:W-:Y:S01]  /*8530*/  IMAD.X R185, R21, 0x1, R100, P3 ;  /* 0x0000000115b97824 */ /* 0x000fe200018e0664 */
[----:B------:R-:W-:-:S03]  /*8540*/  ISETP.NE.U32.AND P3, PT, R160, RZ, PT ;  /* 0x000000ffa000720c */ /* 0x000fc60003f65070 */
[----:B------:R-:W-:Y:S01]  /*8550*/  IMAD.X R189, R21, 0x1, R98, P5 ;  /* 0x0000000115bd7824 */ /* 0x000fe200028e0662 */
[----:B------:R1:W-:Y:S01]  /*8560*/  LDGSTS.E [R197+0xc], desc[UR16][R184.64], P6 ;  /* 0x0000c000b8c57fae */ /* 0x0003e2000b121850 */
[C---:B------:R-:W-:Y:S02]  /*8570*/  ISETP.GT.AND P6, PT, R89.reuse, 0x1d, PT ;  /* 0x0000001d5900780c */ /* 0x040fe40003fc4270 */
[----:B------:R-:W-:Y:S02]  /*8580*/  ISETP.GT.AND P5, PT, R89, 0x1e, PT ;  /* 0x0000001e5900780c */ /* 0x000fe40003fa4270 */
[----:B------:R-:W-:Y:S02]  /*8590*/  SEL R160, RZ, 0x4, !P6 ;  /* 0x00000004ffa07807 */ /* 0x000fe40007000000 */
[----:B------:R-:W-:Y:S02]  /*85a0*/  IADD3 R192, P6, R22, R159, RZ ;  /* 0x0000009f16c07210 */ /* 0x000fe40007fde0ff */
[----:B------:R-:W-:Y:S01]  /*85b0*/  LDGSTS.E [R201], desc[UR16][R188.64], P3 ;  /* 0x00000000bcc97fae */ /* 0x000fe20009921850 */
[----:B------:R-:W-:-:S02]  /*85c0*/  SEL R160, R160, RZ, !P1 ;  /* 0x000000ffa0a07207 */ /* 0x000fc40004800000 */
[----:B--2---:R-:W-:Y:S01]  /*85d0*/  IADD3 R186, P3, R22, R157, RZ ;  /* 0x0000009d16ba7210 */ /* 0x004fe20007f7e0ff */
[----:B------:R-:W-:Y:S01]  /*85e0*/  IMAD.X R193, R21, 0x1, R96, P6 ;  /* 0x0000000115c17824 */ /* 0x000fe200030e0660 */
[----:B------:R-:W-:Y:S02]  /*85f0*/  SEL R162, RZ, 0x4, !P5 ;  /* 0x00000004ffa27807 */ /* 0x000fe40006800000 */
[----:B------:R-:W-:Y:S01]  /*8600*/  ISETP.GT.AND P6, PT, R89, 0x1f, PT ;  /* 0x0000001f5900780c */ /* 0x000fe20003fc4270 */
[----:B------:R-:W-:Y:S01]  /*8610*/  IMAD.X R187, R21, 0x1, R94, P3 ;  /* 0x0000000115bb7824 */ /* 0x000fe200018e065e */
[----:B------:R-:W-:Y:S02]  /*8620*/  ISETP.NE.U32.AND P5, PT, R160, RZ, PT ;  /* 0x000000ffa000720c */ /* 0x000fe40003fa5070 */
[----:B------:R-:W-:Y:S02]  /*8630*/  SEL R162, R162, RZ, !P1 ;  /* 0x000000ffa2a27207 */ /* 0x000fe40004800000 */
[----:B------:R-:W-:Y:S01]  /*8640*/  ISETP.GE.AND P3, PT, R4, R89, PT ;  /* 0x000000590400720c */ /* 0x000fe20003f66270 */
[----:B------:R-:W-:Y:S01]  /*8650*/  VIADD R89, R89, 0xffffffe0 ;  /* 0xffffffe059597836 */ /* 0x000fe20000000000 */
[----:B------:R-:W-:-:S02]  /*8660*/  SEL R160, RZ, 0x4, !P6 ;  /* 0x00000004ffa07807 */ /* 0x000fc40007000000 */
[----:B------:R-:W-:Y:S02]  /*8670*/  ISETP.NE.U32.AND P6, PT, R162, RZ, PT ;  /* 0x000000ffa200720c */ /* 0x000fe40003fc5070 */
[----:B------:R-:W-:Y:S02]  /*8680*/  SEL R162, RZ, 0x4, P3 ;  /* 0x00000004ffa27807 */ /* 0x000fe40001800000 */
[----:B------:R-:W-:Y:S01]  /*8690*/  SEL R160, R160, RZ, !P1 ;  /* 0x000000ffa0a07207 */ /* 0x000fe20004800000 */
[----:B------:R2:W-:Y:S01]  /*86a0*/  LDGSTS.E [R201+0x4], desc[UR16][R192.64], P5 ;  /* 0x00004000c0c97fae */ /* 0x0005e2000a921850 */
[----:B------:R-:W-:Y:S02]  /*86b0*/  SEL R162, R162, RZ, !P1 ;  /* 0x000000ffa2a27207 */ /* 0x000fe40004800000 */
[----:B------:R-:W-:Y:S02]  /*86c0*/  ISETP.NE.U32.AND P1, PT, R160, RZ, PT ;  /* 0x000000ffa000720c */ /* 0x000fe40003f25070 */
[----:B-1----:R-:W-:-:S02]  /*86d0*/  IADD3 R184, P5, R22, R155, RZ ;  /* 0x0000009b16b87210 */ /* 0x002fc40007fbe0ff */
[----:B------:R-:W-:Y:S01]  /*86e0*/  ISETP.NE.U32.AND P3, PT, R162, RZ, PT ;  /* 0x000000ffa200720c */ /* 0x000fe20003f65070 */
[----:B------:R1:W-:Y:S01]  /*86f0*/  LDGSTS.E [R201+0x8], desc[UR16][R186.64], P6 ;  /* 0x00008000bac97fae */ /* 0x0003e2000b121850 */
[C---:B------:R-:W-:Y:S01]  /*8700*/  IADD3 R190, P6, R90.reuse, R153, RZ ;  /* 0x000000995abe7210 */ /* 0x040fe20007fde0ff */
[----:B------:R-:W-:Y:S01]  /*8710*/  IMAD.X R185, R21, 0x1, R92, P5 ;  /* 0x0000000115b97824 */ /* 0x000fe200028e065c */
[----:B------:R-:W-:-:S03]  /*8720*/  IADD3 R198, P5, R90, R145, RZ ;  /* 0x000000915ac67210 */ /* 0x000fc60007fbe0ff */
[----:B------:R-:W-:Y:S02]  /*8730*/  IMAD.X R191, R88, 0x1, R151, P6 ;  /* 0x0000000158bf7824 */ /* 0x000fe400030e0697 */
[----:B------:R3:W-:Y:S01]  /*8740*/  LDGSTS.E [R201+0xc], desc[UR16][R184.64], P1 ;  /* 0x0000c000b8c97fae */ /* 0x0007e20008921850 */
[----:B------:R-:W-:Y:S01]  /*8750*/  IADD3 R196, P1, R90, R137, RZ ;  /* 0x000000895ac47210 */ /* 0x000fe20007f3e0ff */
[----:B------:R-:W-:Y:S01]  /*8760*/  IMAD.X R199, R88, 0x1, R143, P5 ;  /* 0x0000000158c77824 */ /* 0x000fe200028e068f */
[----:B--2---:R-:W-:Y:S01]  /*8770*/  IADD3 R192, P5, R90, R129, RZ ;  /* 0x000000815ac07210 */ /* 0x004fe20007fbe0ff */
[----:B------:R-:W0:Y:S02]  /*8780*/  LDGDEPBAR ;  /* 0x00000000000079af */ /* 0x000e240000000000 */
[----:B------:R-:W-:Y:S01]  /*8790*/  IMAD.X R197, R88, 0x1, R135, P1 ;  /* 0x0000000158c57824 */ /* 0x000fe200008e0687 */
[----:B------:R-:W-:Y:S01]  /*87a0*/  IADD3 R188, P1, R90, R121, RZ ;  /* 0x000000795abc7210 */ /* 0x000fe20007f3e0ff */
[C---:B------:R-:W-:Y:S01]  /*87b0*/  IMAD.X R193, R88.reuse, 0x1, R127, P5 ;  /* 0x0000000158c17824 */ /* 0x040fe200028e067f */
[----:B------:R2:W-:Y:S03]  /*87c0*/  LDGSTS.E [R237+0x1c000], desc[UR16][R190.64], P3 ;  /* 0x1c000000beed7fae */ /* 0x0005e60009921850 */
[----:B------:R-:W-:Y:S01]  /*87d0*/  IMAD.X R189, R88, 0x1, R119, P1 ;  /* 0x0000000158bd7824 */ /* 0x000fe200008e0677 */
[C---:B-1----:R-:W-:Y:S01]  /*87e0*/  IADD3 R186, P1, R90.reuse, R105, RZ ;  /* 0x000000695aba7210 */ /* 0x042fe20007f3e0ff */
[----:B------:R1:W-:Y:S01]  /*87f0*/  LDGSTS.E [R237+0x1c400], desc[UR16][R198.64], P3 ;  /* 0x1c400000c6ed7fae */ /* 0x0003e20009921850 */
[----:B---3--:R-:W-:-:S03]  /*8800*/  IADD3 R184, P5, R90, R113, RZ ;  /* 0x000000715ab87210 */ /* 0x008fc60007fbe0ff */
[----:B------:R-:W-:Y:S01]  /*8810*/  IMAD.X R187, R88, 0x1, R103, P1 ;  /* 0x0000000158bb7824 */ /* 0x000fe200008e0667 */
[----:B------:R-:W-:Y:S01]  /*8820*/  IADD3 R200, P1, R90, R149, RZ ;  /* 0x000000955ac87210 */ /* 0x000fe20007f3e0ff */
[----:B------:R-:W-:Y:S01]  /*8830*/  IMAD.X R185, R88, 0x1, R111, P5 ;  /* 0x0000000158b97824 */ /* 0x000fe200028e066f */
[----:B--2---:R-:W-:Y:S01]  /*8840*/  IADD3 R190, P5, R90, R97, RZ ;  /* 0x000000615abe7210 */ /* 0x004fe20007fbe0ff */
[----:B------:R2:W-:Y:S02]  /*8850*/  LDGSTS.E [R237+0x1c800], desc[UR16][R196.64], P3 ;  /* 0x1c800000c4ed7fae */ /* 0x0005e40009921850 */
[C---:B------:R-:W-:Y:S02]  /*8860*/  IMAD.X R201, R88.reuse, 0x1, R147, P1 ;  /* 0x0000000158c97824 */ /* 0x040fe400008e0693 */
[----:B------:R-:W-:Y:S01]  /*8870*/  LDGSTS.E [R237+0x1cc00], desc[UR16][R192.64], P3 ;  /* 0x1cc00000c0ed7fae */ /* 0x000fe20009921850 */
[----:B------:R-:W-:Y:S01]  /*8880*/  IMAD.X R191, R88, 0x1, R95, P5 ;  /* 0x0000000158bf7824 */ /* 0x000fe200028e065f */
[----:B-1----:R-:W-:-:S02]  /*8890*/  IADD3 R198, P5, R90, R141, RZ ;  /* 0x0000008d5ac67210 */ /* 0x002fc40007fbe0ff */
[----:B------:R1:W-:Y:S03]  /*88a0*/  LDGSTS.E [R237+0x1d000], desc[UR16][R188.64], P3 ;  /* 0x1d000000bced7fae */ /* 0x0003e60009921850 */
[----:B------:R-:W-:Y:S01]  /*88b0*/  IMAD.X R199, R88, 0x1, R139, P5 ;  /* 0x0000000158c77824 */ /* 0x000fe200028e068b */
[----:B--2---:R-:W-:Y:S01]  /*88c0*/  IADD3 R196, P1, R90, R133, RZ ;  /* 0x000000855ac47210 */ /* 0x004fe20007f3e0ff */
[----:B------:R2:W-:Y:S04]  /*88d0*/  LDGSTS.E [R237+0x1d400], desc[UR16][R184.64], P3 ;  /* 0x1d400000b8ed7fae */ /* 0x0005e80009921850 */
[----:B------:R3:W-:Y:S01]  /*88e0*/  LDGSTS.E [R237+0x1d800], desc[UR16][R186.64], P3 ;  /* 0x1d800000baed7fae */ /* 0x0007e20009921850 */
[----:B------:R-:W-:Y:S01]  /*88f0*/  IMAD.X R197, R88, 0x1, R131, P1 ;  /* 0x0000000158c57824 */ /* 0x000fe200008e0683 */
[----:B-1----:R-:W-:-:S02]  /*8900*/  IADD3 R188, P6, R90, R109, RZ ;  /* 0x0000006d5abc7210 */ /* 0x002fc40007fde0ff */
[----:B------:R1:W-:Y:S01]  /*8910*/  LDGSTS.E [R237+0x1dc00], desc[UR16][R190.64], P3 ;  /* 0x1dc00000beed7fae */ /* 0x0003e20009921850 */
[----:B--2---:R-:W-:-:S03]  /*8920*/  IADD3 R184, P5, R90, R125, RZ ;  /* 0x0000007d5ab87210 */ /* 0x004fc60007fbe0ff */
[----:B------:R2:W-:Y:S01]  /*8930*/  LDGSTS.E [R239+0x1c200], desc[UR16][R200.64], P3 ;  /* 0x1c200000c8ef7fae */ /* 0x0005e20009921850 */
[----:B------:R-:W-:Y:S01]  /*8940*/  IMAD.X R189, R88, 0x1, R107, P6 ;  /* 0x0000000158bd7824 */ /* 0x000fe200030e066b */
[----:B---3--:R-:W-:Y:S01]  /*8950*/  IADD3 R186, P1, R90, R117, RZ ;  /* 0x000000755aba7210 */ /* 0x008fe20007f3e0ff */
[----:B------:R-:W-:Y:S01]  /*8960*/  IMAD.X R185, R88, 0x1, R123, P5 ;  /* 0x0000000158b97824 */ /* 0x000fe200028e067b */
[----:B------:R2:W-:Y:S01]  /*8970*/  LDGSTS.E [R239+0x1c600], desc[UR16][R198.64], P3 ;  /* 0x1c600000c6ef7fae */ /* 0x0005e20009921850 */
[----:B-1----:R-:W-:Y:S02]  /*8980*/  IADD3 R190, P5, R90, R101, RZ ;  /* 0x000000655abe7210 */ /* 0x002fe40007fbe0ff */
[----:B------:R-:W-:Y:S01]  /*8990*/  IMAD.X R187, R88, 0x1, R115, P1 ;  /* 0x0000000158bb7824 */ /* 0x000fe200008e0673 */
[----:B------:R-:W-:Y:S01]  /*89a0*/  IADD3 R192, P1, R90, R93, RZ ;  /* 0x0000005d5ac07210 */ /* 0x000fe20007f3e0ff */
[----:B------:R2:W-:Y:S01]  /*89b0*/  LDGSTS.E [R239+0x1ca00], desc[UR16][R196.64], P3 ;  /* 0x1ca00000c4ef7fae */ /* 0x0005e20009921850 */
[----:B------:R-:W-:Y:S01]  /*89c0*/  IMAD.X R191, R88, 0x1, R99, P5 ;  /* 0x0000000158bf7824 */ /* 0x000fe200028e0663 */
[----:B------:R-:W-:-:S02]  /*89d0*/  LEA R22, P5, R15, R22, 0x2 ;  /* 0x000000160f167211 */ /* 0x000fc400078a10ff */
[----:B------:R-:W-:Y:S01]  /*89e0*/  IMAD.X R193, R88, 0x1, R91, P1 ;  /* 0x0000000158c17824 */ /* 0x000fe200008e065b */
[----:B------:R-:W-:Y:S01]  /*89f0*/  ISETP.NE.U32.AND P1, PT, R154, R158, PT ;  /* 0x0000009e9a00720c */ /* 0x000fe20003f25070 */
[----:B------:R2:W-:Y:S01]  /*8a00*/  LDGSTS.E [R239+0x1ce00], desc[UR16][R184.64], P3 ;  /* 0x1ce00000b8ef7fae */ /* 0x0005e20009921850 */
[----:B------:R-:W-:-:S03]  /*8a10*/  IMAD.X R21, R21, 0x1, R156, P5 ;  /* 0x0000000115157824 */ /* 0x000fc600028e069c */
[----:B------:R2:W-:Y:S04]  /*8a20*/  LDGSTS.E [R239+0x1d200], desc[UR16][R186.64], P3 ;  /* 0x1d200000baef7fae */ /* 0x0005e80009921850 */
[----:B------:R2:W-:Y:S04]  /*8a30*/  LDGSTS.E [R239+0x1d600], desc[UR16][R188.64], P3 ;  /* 0x1d600000bcef7fae */ /* 0x0005e80009921850 */
[----:B------:R2:W-:Y:S04]  /*8a40*/  LDGSTS.E [R239+0x1da00], desc[UR16][R190.64], P3 ;  /* 0x1da00000beef7fae */ /* 0x0005e80009921850 */
[----:B------:R2:W-:Y:S01]  /*8a50*/  LDGSTS.E [R239+0x1de00], desc[UR16][R192.64], P3 ;  /* 0x1de00000c0ef7fae */ /* 0x0005e20009921850 */
[----:B------:R-:W-:-:S03]  /*8a60*/  LEA R90, P3, R16, R90, 0x2 ;  /* 0x0000005a105a7211 */ /* 0x000fc600078610ff */
[----:B------:R-:W0:Y:S02]  /*8a70*/  LDGDEPBAR ;  /* 0x00000000000079af */ /* 0x000e240000000000 */
[----:B------:R-:W-:Y:S01]  /*8a80*/  IMAD.X R88, R88, 0x1, R235, P3 ;  /* 0x0000000158587824 */ /* 0x000fe200018e06eb */
[----:B------:R-:W-:Y:S07]  /*8a90*/  @P1 BRA `(.L_x_1) ;  /* 0xffffffe800901947 */ /* 0x000fee000383ffff */
.L_x_0:
[----:B------:R-:W-:Y:S02]  /*8aa0*/  WARPGROUP.DEPBAR.LE gsb0, 0x0 ;  /* 0x00008000000079c5 */ /* 0x000fe40000010000 */
[----:B------:R-:W-:-:S04]  /*8ab0*/  DEPBAR.LE SB0, 0x0 ;  /* 0x000080000000791a */ /* 0x000fc80000000000 */
[----:B------:R-:W-:Y:S01]  /*8ac0*/  IADD3 R18, R19, UR12, R18 ;  /* 0x0000000c13127c10 */ /* 0x000fe2000fffe012 */
[----:B------:R-:W-:Y:S01]  /*8ad0*/  IMAD.MOV.U32 R8, RZ, RZ, R56 ;  /* 0x000000ffff087224 */ /* 0x000fe200078e0038 */
[C---:B------:R-:W-:Y:S01]  /*8ae0*/  LOP3.LUT R3, R17.reuse, 0x60, RZ, 0xc0, !PT ;  /* 0x0000006011037812 */ /* 0x040fe200078ec0ff */
[----:B------:R-:W-:Y:S01]  /*8af0*/  IMAD.MOV.U32 R9, RZ, RZ, R58 ;  /* 0x000000ffff097224 */ /* 0x000fe200078e003a */
[----:B------:R-:W-:Y:S01]  /*8b00*/  LOP3.LUT R17, R17, 0x7f, RZ, 0xc0, !PT ;  /* 0x0000007f11117812 */ /* 0x000fe200078ec0ff */
[----:B------:R-:W-:Y:S01]  /*8b10*/  IMAD.MOV.U32 R10, RZ, RZ, R24 ;  /* 0x000000ffff0a7224 */ /* 0x000fe200078e0018 */
[----:B------:R-:W-:Y:S01]  /*8b20*/  ULDC UR4, c[0x0][0x244] ;  /* 0x0000910000047ab9 */ /* 0x000fe20000000800 */
[----:B------:R-:W-:Y:S01]  /*8b30*/  IMAD R100, R3, 0x8, R18 ;  /* 0x0000000803647824 */ /* 0x000fe200078e0212 */
[----:B------:R-:W-:Y:S01]  /*8b40*/  ULDC UR5, c[0x0][0x248] ;  /* 0x0000920000057ab9 */ /* 0x000fe20000000800 */
[----:B------:R-:W-:Y:S01]  /*8b50*/  IMAD.MOV.U32 R11, RZ, RZ, R26 ;  /* 0x000000ffff0b7224 */ /* 0x000fe200078e001a */
[----:B------:R-:W-:Y:S01]  /*8b60*/  BAR.SYNC.DEFER_BLOCKING 0x0 ;  /* 0x0000000000007b1d */ /* 0x000fe20000010000 */
[----:B------:R-:W-:-:S02]  /*8b70*/  VIADD R0, R2, 0x4 ;  /* 0x0000000402007836 */ /* 0x000fc40000000000 */
[----:B------:R-:W-:Y:S02]  /*8b80*/  IMAD.MOV.U32 R12, RZ, RZ, R57 ;  /* 0x000000ffff0c7224 */ /* 0x000fe400078e0039 */
[----:B------:R-:W-:Y:S01]  /*8b90*/  IMAD.MOV.U32 R13, RZ, RZ, R59 ;  /* 0x000000ffff0d7224 */ /* 0x000fe200078e003b */
[----:B------:R-:W-:Y:S01]  /*8ba0*/  ISETP.LT.AND P5, PT, R0, R183, !P0 ;  /* 0x000000b70000720c */ /* 0x000fe200047a1270 */
[----:B------:R-:W-:Y:S01]  /*8bb0*/  IMAD.MOV.U32 R14, RZ, RZ, R25 ;  /* 0x000000ffff0e7224 */ /* 0x000fe200078e0019 */
[----:B------:R-:W-:Y:S01]  /*8bc0*/  LEA R0, R17, UR12, 0x4 ;  /* 0x0000000c11007c11 */ /* 0x000fe2000f8e20ff */
[----:B------:R-:W-:Y:S01]  /*8bd0*/  IMAD.MOV.U32 R15, RZ, RZ, R27 ;  /* 0x000000ffff0f7224 */ /* 0x000fe200078e001b */
[----:B------:R-:W-:Y:S01]  /*8be0*/  ULDC.64 UR6, c[0x0][0x220] ;  /* 0x0000880000067ab9 */ /* 0x000fe20000000a00 */
[----:B------:R-:W-:Y:S02]  /*8bf0*/  IMAD.MOV.U32 R16, RZ, RZ, R60 ;  /* 0x000000ffff107224 */ /* 0x000fe400078e003c */
[----:B------:R-:W-:-:S02]  /*8c00*/  IMAD.MOV.U32 R17, RZ, RZ, R62 ;  /* 0x000000ffff117224 */ /* 0x000fc400078e003e */
[----:B------:R-:W-:Y:S02]  /*8c10*/  IMAD.MOV.U32 R18, RZ, RZ, R28 ;  /* 0x000000ffff127224 */ /* 0x000fe400078e001c */
[----:B------:R-:W-:Y:S02]  /*8c20*/  IMAD.MOV.U32 R19, RZ, RZ, R30 ;  /* 0x000000ffff137224 */ /* 0x000fe400078e001e */
[----:B------:R-:W-:Y:S02]  /*8c30*/  IMAD.MOV.U32 R20, RZ, RZ, R61 ;  /* 0x000000ffff147224 */ /* 0x000fe400078e003d */
[----:B------:R-:W-:Y:S02]  /*8c40*/  IMAD.MOV.U32 R21, RZ, RZ, R63 ;  /* 0x000000ffff157224 */ /* 0x000fe400078e003f */
[----:B------:R-:W-:Y:S01]  /*8c50*/  IMAD.MOV.U32 R22, RZ, RZ, R29 ;  /* 0x000000ffff167224 */ /* 0x000fe200078e001d */
[----:B------:R1:W-:Y:S01]  /*8c60*/  STSM.16.M88.4 [R100], R8 ;  /* 0x0000000864007844 */ /* 0x0003e20000000200 */
[----:B------:R-:W-:-:S02]  /*8c70*/  IMAD.MOV.U32 R23, RZ, RZ, R31 ;  /* 0x000000ffff177224 */ /* 0x000fc400078e001f */
[----:B------:R-:W-:Y:S01]  /*8c80*/  IMAD.MOV.U32 R24, RZ, RZ, R73 ;  /* 0x000000ffff187224 */ /* 0x000fe200078e0049 */
[----:B------:R-:W-:Y:S01]  /*8c90*/  BAR.SYNC.DEFER_BLOCKING 0x0 ;  /* 0x0000000000007b1d */ /* 0x000fe20000010000 */
[----:B------:R-:W-:Y:S02]  /*8ca0*/  IMAD.MOV.U32 R25, RZ, RZ, R75 ;  /* 0x000000ffff197224 */ /* 0x000fe400078e004b */
[----:B------:R-:W-:Y:S02]  /*8cb0*/  IMAD.MOV.U32 R26, RZ, RZ, R41 ;  /* 0x000000ffff1a7224 */ /* 0x000fe400078e0029 */
[----:B------:R-:W-:Y:S02]  /*8cc0*/  IMAD.MOV.U32 R27, RZ, RZ, R43 ;  /* 0x000000ffff1b7224 */ /* 0x000fe400078e002b */
[----:B------:R-:W-:Y:S02]  /*8cd0*/  IMAD.MOV.U32 R28, RZ, RZ, R77 ;  /* 0x000000ffff1c7224 */ /* 0x000fe400078e004d */
[----:B------:R-:W-:-:S02]  /*8ce0*/  IMAD.MOV.U32 R29, RZ, RZ, R79 ;  /* 0x000000ffff1d7224 */ /* 0x000fc400078e004f */
[----:B------:R-:W-:Y:S02]  /*8cf0*/  IMAD.MOV.U32 R30, RZ, RZ, R45 ;  /* 0x000000ffff1e7224 */ /* 0x000fe400078e002d */
[----:B-1----:R-:W-:Y:S02]  /*8d00*/  IMAD.MOV.U32 R8, RZ, RZ, R64 ;  /* 0x000000ffff087224 */ /* 0x002fe400078e0040 */
[----:B------:R-:W-:Y:S02]  /*8d10*/  IMAD.MOV.U32 R9, RZ, RZ, R66 ;  /* 0x000000ffff097224 */ /* 0x000fe400078e0042 */
[----:B------:R-:W-:Y:S02]  /*8d20*/  IMAD.MOV.U32 R10, RZ, RZ, R32 ;  /* 0x000000ffff0a7224 */ /* 0x000fe400078e0020 */
[----:B------:R-:W-:Y:S02]  /*8d30*/  IMAD.MOV.U32 R11, RZ, RZ, R34 ;  /* 0x000000ffff0b7224 */ /* 0x000fe400078e0022 */
[----:B------:R-:W-:-:S02]  /*8d40*/  IMAD.MOV.U32 R31, RZ, RZ, R47 ;  /* 0x000000ffff1f7224 */ /* 0x000fc400078e002f */
[----:B------:R-:W-:Y:S01]  /*8d50*/  IMAD.MOV.U32 R41, RZ, RZ, R82 ;  /* 0x000000ffff297224 */ /* 0x000fe200078e0052 */
[----:B------:R-:W1:Y:S01]  /*8d60*/  LDS.128 R96, [R0] ;  /* 0x0000000000607984 */ /* 0x000e620000000c00 */
[----:B------:R-:W-:Y:S02]  /*8d70*/  IMAD.MOV.U32 R43, RZ, RZ, R50 ;  /* 0x000000ffff2b7224 */ /* 0x000fe400078e0032 */
[----:B------:R-:W-:Y:S01]  /*8d80*/  IMAD.MOV.U32 R45, RZ, RZ, R83 ;  /* 0x000000ffff2d7224 */ /* 0x000fe200078e0053 */
[----:B------:R-:W-:Y:S01]  /*8d90*/  BAR.SYNC.DEFER_BLOCKING 0x0 ;  /* 0x0000000000007b1d */ /* 0x000fe20000010000 */
[----:B------:R-:W-:Y:S02]  /*8da0*/  IMAD.MOV.U32 R47, RZ, RZ, R51 ;  /* 0x000000ffff2f7224 */ /* 0x000fe400078e0033 */
[----:B------:R-:W-:Y:S02]  /*8db0*/  VIADD R4, R2, 0x3 ;  /* 0x0000000302047836 */ /* 0x000fe40000000000 */
[----:B------:R-:W-:-:S02]  /*8dc0*/  IMAD R3, R5, UR4, RZ ;  /* 0x0000000405037c24 */ /* 0x000fc4000f8e02ff */
[----:B------:R-:W-:Y:S01]  /*8dd0*/  IMAD.MOV.U32 R50, RZ, RZ, R52 ;  /* 0x000000ffff327224 */ /* 0x000fe200078e0034 */
[----:B------:R-:W-:Y:S01]  /*8de0*/  ISETP.LT.AND P3, PT, R4, R183, !P0 ;  /* 0x000000b70400720c */ /* 0x000fe20004761270 */
[----:B------:R-:W-:Y:S01]  /*8df0*/  IMAD.MOV.U32 R51, RZ, RZ, R54 ;  /* 0x000000ffff337224 */ /* 0x000fe200078e0036 */
[----:B------:R4:W-:Y:S01]  /*8e00*/  STSM.16.M88.4 [R100], R12 ;  /* 0x0000000c64007844 */ /* 0x0009e20000000200 */
[----:B------:R-:W-:Y:S01]  /*8e10*/  BAR.SYNC.DEFER_BLOCKING 0x0 ;  /* 0x0000000000007b1d */ /* 0x000fe20000010000 */
[----:B----4-:R-:W-:Y:S02]  /*8e20*/  IMAD.MOV.U32 R12, RZ, RZ, R65 ;  /* 0x000000ffff0c7224 */ /* 0x010fe400078e0041 */
[----:B------:R-:W-:Y:S02]  /*8e30*/  IMAD.MOV.U32 R13, RZ, RZ, R67 ;  /* 0x000000ffff0d7224 */ /* 0x000fe400078e0043 */
[----:B------:R-:W-:Y:S02]  /*8e40*/  IMAD.MOV.U32 R14, RZ, RZ, R33 ;  /* 0x000000ffff0e7224 */ /* 0x000fe400078e0021 */
[----:B------:R-:W-:Y:S01]  /*8e50*/  IMAD.MOV.U32 R15, RZ, RZ, R35 ;  /* 0x000000ffff0f7224 */ /* 0x000fe200078e0023 */
[----:B------:R-:W4:Y:S01]  /*8e60*/  LDS.128 R92, [R0] ;  /* 0x00000000005c7984 */ /* 0x000f220000000c00 */
[----:B------:R-:W-:Y:S06]  /*8e70*/  BAR.SYNC.DEFER_BLOCKING 0x0 ;  /* 0x0000000000007b1d */ /* 0x000fec0000010000 */
[----:B------:R5:W-:Y:S02]  /*8e80*/  STSM.16.M88.4 [R100], R16 ;  /* 0x0000001064007844 */ /* 0x000be40000000200 */
[----:B------:R-:W-:Y:S01]  /*8e90*/  BAR.SYNC.DEFER_BLOCKING 0x0 ;  /* 0x0000000000007b1d */ /* 0x000fe20000010000 */
[----:B-----5:R-:W-:-:S02]  /*8ea0*/  IMAD.MOV.U32 R16, RZ, RZ, R68 ;  /* 0x000000ffff107224 */ /* 0x020fc400078e0044 */
[----:B------:R-:W-:Y:S02]  /*8eb0*/  IMAD.MOV.U32 R17, RZ, RZ, R70 ;  /* 0x000000ffff117224 */ /* 0x000fe400078e0046 */
[----:B------:R-:W-:Y:S02]  /*8ec0*/  IMAD.MOV.U32 R18, RZ, RZ, R36 ;  /* 0x000000ffff127224 */ /* 0x000fe400078e0024 */
[----:B------:R-:W-:Y:S02]  /*8ed0*/  IMAD.MOV.U32 R19, RZ, RZ, R38 ;  /* 0x000000ffff137224 */ /* 0x000fe400078e0026 */
[----:B------:R-:W-:Y:S02]  /*8ee0*/  IMAD.MOV.U32 R68, RZ, RZ, R85 ;  /* 0x000000ffff447224 */ /* 0x000fe400078e0055 */
[----:B------:R-:W-:Y:S01]  /*8ef0*/  IMAD.MOV.U32 R70, RZ, RZ, R53 ;  /* 0x000000ffff467224 */ /* 0x000fe200078e0035 */
[----:B------:R-:W5:Y:S01]  /*8f00*/  LDS.128 R88, [R0] ;  /* 0x0000000000587984 */ /* 0x000f620000000c00 */
[----:B------:R-:W-:Y:S06]  /*8f10*/  BAR.SYNC.DEFER_BLOCKING 0x0 ;  /* 0x0000000000007b1d */ /* 0x000fec0000010000 */
[----:B------:R2:W-:Y:S02]  /*8f20*/  STSM.16.M88.4 [R100], R20 ;  /* 0x0000001464007844 */ /* 0x0005e40000000200 */
[----:B------:R-:W-:Y:S01]  /*8f30*/  BAR.SYNC.DEFER_BLOCKING 0x0 ;  /* 0x0000000000007b1d */ /* 0x000fe20000010000 */
[----:B--2---:R-:W-:-:S02]  /*8f40*/  IMAD.MOV.U32 R20, RZ, RZ, R69 ;  /* 0x000000ffff147224 */ /* 0x004fc400078e0045 */
[----:B------:R-:W-:Y:S02]  /*8f50*/  IMAD.MOV.U32 R21, RZ, RZ, R71 ;  /* 0x000000ffff157224 */ /* 0x000fe400078e0047 */
[----:B------:R-:W-:Y:S02]  /*8f60*/  IMAD.MOV.U32 R22, RZ, RZ, R37 ;  /* 0x000000ffff167224 */ /* 0x000fe400078e0025 */
[----:B------:R-:W-:Y:S02]  /*8f70*/  IMAD.MOV.U32 R23, RZ, RZ, R39 ;  /* 0x000000ffff177224 */ /* 0x000fe400078e0027 */
[----:B------:R-:W-:Y:S02]  /*8f80*/  IMAD.MOV.U32 R69, RZ, RZ, R87 ;  /* 0x000000ffff457224 */ /* 0x000fe400078e0057 */
[----:B------:R-:W-:Y:S01]  /*8f90*/  IMAD.MOV.U32 R71, RZ, RZ, R55 ;  /* 0x000000ffff477224 */ /* 0x000fe200078e0037 */
[----:B------:R-:W2:Y:S01]  /*8fa0*/  LDS.128 R64, [R0] ;  /* 0x0000000000407984 */ /* 0x000ea20000000c00 */
[----:B------:R-:W-:Y:S06]  /*8fb0*/  BAR.SYNC.DEFER_BLOCKING 0x0 ;  /* 0x0000000000007b1d */ /* 0x000fec0000010000 */
[----:B------:R-:W-:Y:S02]  /*8fc0*/  STSM.16.M88.4 [R100], R8 ;  /* 0x0000000864007844 */ /* 0x000fe40000000200 */
[----:B------:R-:W-:Y:S06]  /*8fd0*/  BAR.SYNC.DEFER_BLOCKING 0x0 ;  /* 0x0000000000007b1d */ /* 0x000fec0000010000 */
[----:B------:R-:W3:Y:S02]  /*8fe0*/  LDS.128 R60, [R0] ;  /* 0x00000000003c7984 */ /* 0x000ee40000000c00 */
[----:B------:R-:W-:Y:S06]  /*8ff0*/  BAR.SYNC.DEFER_BLOCKING 0x0 ;  /* 0x0000000000007b1d */ /* 0x000fec0000010000 */
[----:B------:R1:W-:Y:S02]  /*9000*/  STSM.16.M88.4 [R100], R12 ;  /* 0x0000000c64007844 */ /* 0x0003e40000000200 */
[----:B------:R-:W-:Y:S01]  /*9010*/  BAR.SYNC.DEFER_BLOCKING 0x0 ;  /* 0x0000000000007b1d */ /* 0x000fe20000010000 */
[----:B-1----:R-:W-:-:S02]  /*9020*/  IMAD.MOV.U32 R12, RZ, RZ, R72 ;  /* 0x000000ffff0c7224 */ /* 0x002fc400078e0048 */
[----:B------:R-:W-:Y:S02]  /*9030*/  IMAD.MOV.U32 R13, RZ, RZ, R74 ;  /* 0x000000ffff0d7224 */ /* 0x000fe400078e004a */
[----:B------:R-:W-:Y:S02]  /*9040*/  IMAD.MOV.U32 R14, RZ, RZ, R40 ;  /* 0x000000ffff0e7224 */ /* 0x000fe400078e0028 */
[----:B------:R-:W-:Y:S02]  /*9050*/  IMAD.MOV.U32 R15, RZ, RZ, R42 ;  /* 0x000000ffff0f7224 */ /* 0x000fe400078e002a */
[----:B------:R-:W-:Y:S02]  /*9060*/  IMAD.MOV.U32 R40, RZ, RZ, R80 ;  /* 0x000000ffff287224 */ /* 0x000fe400078e0050 */
[----:B------:R-:W-:Y:S01]  /*9070*/  IMAD.MOV.U32 R42, RZ, RZ, R48 ;  /* 0x000000ffff2a7224 */ /* 0x000fe200078e0030 */
[----:B------:R-:W1:Y:S01]  /*9080*/  LDS.128 R56, [R0] ;  /* 0x0000000000387984 */ /* 0x000e620000000c00 */
[----:B------:R-:W-:Y:S01]  /*9090*/  IMAD.MOV.U32 R48, RZ, RZ, R84 ;  /* 0x000000ffff307224 */ /* 0x000fe200078e0054 */
[----:B------:R-:W-:Y:S06]  /*90a0*/  BAR.SYNC.DEFER_BLOCKING 0x0 ;  /* 0x0000000000007b1d */ /* 0x000fec0000010000 */
[----:B------:R-:W-:Y:S02]  /*90b0*/  STSM.16.M88.4 [R100], R16 ;  /* 0x0000001064007844 */ /* 0x000fe40000000200 */
[----:B------:R-:W-:Y:S06]  /*90c0*/  BAR.SYNC.DEFER_BLOCKING 0x0 ;  /* 0x0000000000007b1d */ /* 0x000fec0000010000 */
[----:B------:R-:W1:Y:S02]  /*90d0*/  LDS.128 R32, [R0] ;  /* 0x0000000000207984 */ /* 0x000e640000000c00 */
[----:B------:R-:W-:Y:S06]  /*90e0*/  BAR.SYNC.DEFER_BLOCKING 0x0 ;  /* 0x0000000000007b1d */ /* 0x000fec0000010000 */
[----:B------:R4:W-:Y:S02]  /*90f0*/  STSM.16.M88.4 [R100], R20 ;  /* 0x0000001464007844 */ /* 0x0009e40000000200 */
[----:B------:R-:W-:Y:S01]  /*9100*/  BAR.SYNC.DEFER_BLOCKING 0x0 ;  /* 0x0000000000007b1d */ /* 0x000fe20000010000 */
[----:B----4-:R-:W-:-:S02]  /*9110*/  IMAD.MOV.U32 R20, RZ, RZ, R76 ;  /* 0x000000ffff147224 */ /* 0x010fc400078e004c */
[----:B------:R-:W-:Y:S02]  /*9120*/  IMAD.MOV.U32 R21, RZ, RZ, R78 ;  /* 0x000000ffff157224 */ /* 0x000fe400078e004e */
[----:B------:R-:W-:Y:S02]  /*9130*/  IMAD.MOV.U32 R22, RZ, RZ, R44 ;  /* 0x000000ffff167224 */ /* 0x000fe400078e002c */
[----:B------:R-:W-:Y:S02]  /*9140*/  IMAD.MOV.U32 R23, RZ, RZ, R46 ;  /* 0x000000ffff177224 */ /* 0x000fe400078e002e */
[----:B------:R-:W-:Y:S02]  /*9150*/  IMAD.MOV.U32 R44, RZ, RZ, R81 ;  /* 0x000000ffff2c7224 */ /* 0x000fe400078e0051 */
[----:B------:R-:W-:Y:S01]  /*9160*/  IMAD.MOV.U32 R46, RZ, RZ, R49 ;  /* 0x000000ffff2e7224 */ /* 0x000fe200078e0031 */
[----:B------:R-:W4:Y:S01]  /*9170*/  LDS.128 R36, [R0] ;  /* 0x0000000000247984 */ /* 0x000f220000000c00 */
[----:B------:R-:W-:Y:S01]  /*9180*/  IMAD.MOV.U32 R49, RZ, RZ, R86 ;  /* 0x000000ffff317224 */ /* 0x000fe200078e0056 */
[----:B------:R-:W-:Y:S06]  /*9190*/  BAR.SYNC.DEFER_BLOCKING 0x0 ;  /* 0x0000000000007b1d */ /* 0x000fec0000010000 */
[----:B------:R-:W-:Y:S02]  /*91a0*/  STSM.16.M88.4 [R100], R12 ;  /* 0x0000000c64007844 */ /* 0x000fe40000000200 */
[----:B------:R-:W-:Y:S06]  /*91b0*/  BAR.SYNC.DEFER_BLOCKING 0x0 ;  /* 0x0000000000007b1d */ /* 0x000fec0000010000 */
[----:B------:R-:W4:Y:S02]  /*91c0*/  LDS.128 R8, [R0] ;  /* 0x0000000000087984 */ /* 0x000f240000000c00 */
        /* <DEDUP_REMOVED lines=9> */
[----:B------:R5:W-:Y:S02]  /*9260*/  STSM.16.M88.4 [R100], R28 ;  /* 0x0000001c64007844 */ /* 0x000be40000000200 */
[----:B------:R-:W-:Y:S01]  /*9270*/  BAR.SYNC.DEFER_BLOCKING 0x0 ;  /* 0x0000000000007b1d */ /* 0x000fe20000010000 */
[----:B-----5:R-:W-:-:S05]  /*9280*/  IMAD R28, R2, UR5, RZ ;  /* 0x00000005021c7c24 */ /* 0x020fca000f8e02ff */
[----:B------:R-:W5:Y:S02]  /*9290*/  LDS.128 R24, [R0] ;  /* 0x0000000000187984 */ /* 0x000f640000000c00 */
[----:B------:R-:W-:Y:S06]  /*92a0*/  BAR.SYNC.DEFER_BLOCKING 0x0 ;  /* 0x0000000000007b1d */ /* 0x000fec0000010000 */
[----:B------:R2:W-:Y:S02]  /*92b0*/  STSM.16.M88.4 [R100], R40 ;  /* 0x0000002864007844 */ /* 0x0005e40000000200 */
[----:B------:R-:W-:Y:S01]  /*92c0*/  BAR.SYNC.DEFER_BLOCKING 0x0 ;  /* 0x0000000000007b1d */ /* 0x000fe20000010000 */
[----:B--2---:R-:W-:Y:S01]  /*92d0*/  LEA R40, P1, R3, UR6, 0x2 ;  /* 0x0000000603287c11 */ /* 0x004fe2000f8210ff */
[----:B------:R-:W-:-:S03]  /*92e0*/  VIADD R41, R28, UR5 ;  /* 0x000000051c297c36 */ /* 0x000fc60008000000 */
[----:B------:R-:W-:Y:S02]  /*92f0*/  LEA.HI.X.SX32 R3, R3, UR7, 0x2, P1 ;  /* 0x0000000703037c11 */ /* 0x000fe400088f16ff */
[-C--:B------:R-:W-:Y:S02]  /*9300*/  LEA R42, P6, R28, R40.reuse, 0x2 ;  /* 0x000000281c2a7211 */ /* 0x080fe400078c10ff */
[----:B------:R-:W-:Y:S02]  /*9310*/  ISETP.LT.AND P1, PT, R2, R183, !P0 ;  /* 0x000000b70200720c */ /* 0x000fe40004721270 */
[----:B------:R-:W-:Y:S01]  /*9320*/  LEA.HI.X.SX32 R43, R28, R3, 0x2, P6 ;  /* 0x000000031c2b7211 */ /* 0x000fe200030f16ff */
[----:B------:R-:W2:Y:S01]  /*9330*/  LDS.128 R20, [R0] ;  /* 0x0000000000147984 */ /* 0x000ea20000000c00 */
[----:B------:R-:W-:Y:S06]  /*9340*/  BAR.SYNC.DEFER_BLOCKING 0x0 ;  /* 0x0000000000007b1d */ /* 0x000fec0000010000 */
[----:B------:R3:W-:Y:S02]  /*9350*/  STSM.16.M88.4 [R100], R44 ;  /* 0x0000002c64007844 */ /* 0x0007e40000000200 */
[----:B------:R-:W-:Y:S01]  /*9360*/  BAR.SYNC.DEFER_BLOCKING 0x0 ;  /* 0x0000000000007b1d */ /* 0x000fe20000010000 */
[----:B---3--:R-:W-:Y:S01]  /*9370*/  VIADD R46, R2, 0x5 ;  /* 0x00000005022e7836 */ /* 0x008fe20000000000 */
[C---:B------:R-:W-:Y:S01]  /*9380*/  LEA R44, P6, R41.reuse, R40, 0x2 ;  /* 0x00000028292c7211 */ /* 0x040fe200078c10ff */
[----:B------:R-:W-:-:S03]  /*9390*/  VIADD R47, R41, UR5 ;  /* 0x00000005292f7c36 */ /* 0x000fc60008000000 */
[----:B------:R-:W-:Y:S01]  /*93a0*/  LEA.HI.X.SX32 R45, R41, R3, 0x2, P6 ;  /* 0x00000003292d7211 */ /* 0x000fe200030f16ff */
[----:B------:R-:W-:Y:S01]  /*93b0*/  VIADD R41, R47, UR5 ;  /* 0x000000052f297c36 */ /* 0x000fe20008000000 */
[----:B------:R-:W3:Y:S01]  /*93c0*/  LDS.128 R4, [R0] ;  /* 0x0000000000047984 */ /* 0x000ee20000000c00 */
[----:B------:R-:W-:Y:S06]  /*93d0*/  BAR.SYNC.DEFER_BLOCKING 0x0 ;  /* 0x0000000000007b1d */ /* 0x000fec0000010000 */
[----:B------:R1:W-:Y:S02]  /*93e0*/  STSM.16.M88.4 [R100], R48 ;  /* 0x0000003064007844 */ /* 0x0003e40000000200 */
[----:B------:R-:W-:Y:S01]  /*93f0*/  BAR.SYNC.DEFER_BLOCKING 0x0 ;  /* 0x0000000000007b1d */ /* 0x000fe20000010000 */
[----:B-1----:R-:W-:-:S02]  /*9400*/  VIADD R48, R2, 0x6 ;  /* 0x0000000602307836 */ /* 0x002fc40000000000 */
[----:B------:R-:W-:-:S03]  /*9410*/  VIADD R50, R2, 0x8 ;  /* 0x0000000802327836 */ /* 0x000fc60000000000 */
[----:B------:R-:W1:Y:S02]  /*9420*/  LDS.128 R28, [R0] ;  /* 0x00000000001c7984 */ /* 0x000e640000000c00 */
[----:B------:R-:W-:Y:S06]  /*9430*/  BAR.SYNC.DEFER_BLOCKING 0x0 ;  /* 0x0000000000007b1d */ /* 0x000fec0000010000 */
[----:B------:R-:W-:Y:S02]  /*9440*/  STSM.16.M88.4 [R100], R68 ;  /* 0x0000004464007844 */ /* 0x000fe40000000200 */
[----:B------:R-:W-:Y:S06]  /*9450*/  BAR.SYNC.DEFER_BLOCKING 0x0 ;  /* 0x0000000000007b1d */ /* 0x000fec0000010000 */
[----:B------:R4:W-:Y:S01]  /*9460*/  @P1 STG.E desc[UR16][R42.64], R96 ;  /* 0x000000602a001986 */ /* 0x0009e2000c101910 */
[----:B------:R-:W-:-:S02]  /*9470*/  ISETP.LT.AND P1, PT, R46, R183, !P0 ;  /* 0x000000b72e00720c */ /* 0x000fc40004721270 */
[CC--:B------:R-:W-:Y:S01]  /*9480*/  LEA R46, P6, R47.reuse, R40.reuse, 0x2 ;  /* 0x000000282f2e7211 */ /* 0x0c0fe200078c10ff */
[----:B------:R5:W-:Y:S01]  /*9490*/  @P4 STG.E desc[UR16][R44.64], R92 ;  /* 0x0000005c2c004986 */ /* 0x000be2000c101910 */
[----:B------:R-:W-:Y:S02]  /*94a0*/  ISETP.LT.AND P4, PT, R48, R183, !P0 ;  /* 0x000000b73000720c */ /* 0x000fe40004781270 */
[-C--:B------:R-:W-:Y:S02]  /*94b0*/  LEA.HI.X.SX32 R47, R47, R3.reuse, 0x2, P6 ;  /* 0x000000032f2f7211 */ /* 0x080fe400030f16ff */
[C---:B------:R-:W-:Y:S01]  /*94c0*/  LEA R48, P6, R41.reuse, R40, 0x2 ;  /* 0x0000002829307211 */ /* 0x040fe200078c10ff */
[----:B----4-:R-:W-:Y:S02]  /*94d0*/  VIADD R42, R2, 0x7 ;  /* 0x00000007022a7836 */ /* 0x010fe40000000000 */
[----:B------:R4:W-:Y:S01]  /*94e0*/  @P2 STG.E desc[UR16][R46.64], R97 ;  /* 0x000000612e002986 */ /* 0x0009e2000c101910 */
[C---:B------:R-:W-:Y:S01]  /*94f0*/  VIADD R43, R41.reuse, UR5 ;  /* 0x00000005292b7c36 */ /* 0x040fe20008000000 */
[----:B------:R-:W-:-:S02]  /*9500*/  LEA.HI.X.SX32 R49, R41, R3, 0x2, P6 ;  /* 0x0000000329317211 */ /* 0x000fc400030f16ff */
[-C--:B------:R-:W-:Y:S01]  /*9510*/  ISETP.LT.AND P2, PT, R42, R183.reuse, !P0 ;  /* 0x000000b72a00720c */ /* 0x080fe20004741270 */
[C---:B------:R-:W-:Y:S01]  /*9520*/  VIADD R41, R43.reuse, UR5 ;  /* 0x000000052b297c36 */ /* 0x040fe20008000000 */
[-C--:B------:R-:W-:Y:S01]  /*9530*/  LEA R42, P6, R43, R40.reuse, 0x2 ;  /* 0x000000282b2a7211 */ /* 0x080fe200078c10ff */
[----:B------:R2:W-:Y:S01]  /*9540*/  @P3 STG.E desc[UR16][R48.64], R93 ;  /* 0x0000005d30003986 */ /* 0x0005e2000c101910 */
[----:B------:R-:W-:Y:S01]  /*9550*/  ISETP.LT.AND P3, PT, R50, R183, !P0 ;  /* 0x000000b73200720c */ /* 0x000fe20004761270 */
[----:B------:R-:W-:Y:S01]  /*9560*/  VIADD R51, R41, UR5 ;  /* 0x0000000529337c36 */ /* 0x000fe20008000000 */
[----:B------:R-:W-:Y:S01]  /*9570*/  LEA.HI.X.SX32 R43, R43, R3, 0x2, P6 ;  /* 0x000000032b2b7211 */ /* 0x000fe200030f16ff */
[----:B------:R-:W-:Y:S01]  /*9580*/  VIADD R50, R2, 0x9 ;  /* 0x0000000902327836 */ /* 0x000fe20000000000 */
[----:B-----5:R-:W-:-:S03]  /*9590*/  LEA R44, P6, R41, R40, 0x2 ;  /* 0x00000028292c7211 */ /* 0x020fc600078c10ff */
[----:B------:R5:W-:Y:S01]  /*95a0*/  @P5 STG.E desc[UR16][R42.64], R98 ;  /* 0x000000622a005986 */ /* 0x000be2000c101910 */
[----:B------:R-:W-:Y:S01]  /*95b0*/  LEA.HI.X.SX32 R45, R41, R3, 0x2, P6 ;  /* 0x00000003292d7211 */ /* 0x000fe200030f16ff */
[C---:B------:R-:W-:Y:S01]  /*95c0*/  VIADD R41, R51.reuse, UR5 ;  /* 0x0000000533297c36 */ /* 0x040fe20008000000 */
[CC--:B----4-:R-:W-:Y:S01]  /*95d0*/  LEA R46, P6, R51.reuse, R40.reuse, 0x2 ;  /* 0x00000028332e7211 */ /* 0x0d0fe200078c10ff */
[----:B--2---:R-:W-:Y:S01]  /*95e0*/  VIADD R48, R2, 0xa ;  /* 0x0000000a02307836 */ /* 0x004fe20000000000 */
[----:B------:R-:W-:Y:S01]  /*95f0*/  ISETP.LT.AND P5, PT, R50, R183, !P0 ;  /* 0x000000b73200720c */ /* 0x000fe200047a1270 */
[----:B------:R2:W-:Y:S01]  /*9600*/  @P1 STG.E desc[UR16][R44.64], R94 ;  /* 0x0000005e2c001986 */ /* 0x0005e2000c101910 */
[----:B------:R-:W-:Y:S01]  /*9610*/  LEA.HI.X.SX32 R47, R51, R3, 0x2, P6 ;  /* 0x00000003332f7211 */ /* 0x000fe200030f16ff */
[----:B------:R-:W-:Y:S01]  /*9620*/  VIADD R50, R2, 0xb ;  /* 0x0000000b02327836 */ /* 0x000fe20000000000 */
[-C--:B------:R-:W-:Y:S02]  /*9630*/  ISETP.LT.AND P1, PT, R48, R183.reuse, !P0 ;  /* 0x000000b73000720c */ /* 0x080fe40004721270 */
[CC--:B------:R-:W-:Y:S01]  /*9640*/  LEA R48, P6, R41.reuse, R40.reuse, 0x2 ;  /* 0x0000002829307211 */ /* 0x0c0fe200078c10ff */
[C---:B-----5:R-:W-:Y:S01]  /*9650*/  VIADD R43, R41.reuse, UR5 ;  /* 0x00000005292b7c36 */ /* 0x060fe20008000000 */
[----:B------:R4:W-:Y:S01]  /*9660*/  @P4 STG.E desc[UR16][R46.64], R99 ;  /* 0x000000632e004986 */ /* 0x0009e2000c101910 */
[----:B------:R-:W-:Y:S01]  /*9670*/  ISETP.LT.AND P4, PT, R50, R183, !P0 ;  /* 0x000000b73200720c */ /* 0x000fe20004781270 */
[----:B------:R-:W-:Y:S01]  /*9680*/  VIADD R50, R2, 0xc ;  /* 0x0000000c02327836 */ /* 0x000fe20000000000 */
[----:B------:R-:W-:Y:S01]  /*9690*/  LEA.HI.X.SX32 R49, R41, R3, 0x2, P6 ;  /* 0x0000000329317211 */ /* 0x000fe200030f16ff */
[C---:B------:R-:W-:Y:S01]  /*96a0*/  VIADD R41, R43.reuse, UR5 ;  /* 0x000000052b297c36 */ /* 0x040fe20008000000 */
[----:B------:R-:W-:-:S03]  /*96b0*/  LEA R42, P6, R43, R40, 0x2 ;  /* 0x000000282b2a7211 */ /* 0x000fc600078c10ff */
[----:B------:R5:W-:Y:S01]  /*96c0*/  @P2 STG.E desc[UR16][R48.64], R95 ;  /* 0x0000005f30002986 */ /* 0x000be2000c101910 */
[----:B------:R-:W-:Y:S02]  /*96d0*/  LEA.HI.X.SX32 R43, R43, R3, 0x2, P6 ;  /* 0x000000032b2b7211 */ /* 0x000fe400030f16ff */
[CC--:B--2---:R-:W-:Y:S01]  /*96e0*/  LEA R44, P6, R41.reuse, R40.reuse, 0x2 ;  /* 0x00000028292c7211 */ /* 0x0c4fe200078c10ff */
[----:B----4-:R-:W-:Y:S01]  /*96f0*/  VIADD R46, R2, 0xd ;  /* 0x0000000d022e7836 */ /* 0x010fe20000000000 */
[----:B------:R-:W-:Y:S01]  /*9700*/  ISETP.LT.AND P2, PT, R50, R183, !P0 ;  /* 0x000000b73200720c */ /* 0x000fe20004741270 */
[C---:B------:R-:W-:Y:S01]  /*9710*/  VIADD R47, R41.reuse, UR5 ;  /* 0x00000005292f7c36 */ /* 0x040fe20008000000 */
[----:B------:R2:W-:Y:S01]  /*9720*/  @P3 STG.E desc[UR16][R42.64], R88 ;  /* 0x000000582a003986 */ /* 0x0005e2000c101910 */
[----:B------:R-:W-:Y:S01]  /*9730*/  LEA.HI.X.SX32 R45, R41, R3, 0x2, P6 ;  /* 0x00000003292d7211 */ /* 0x000fe200030f16ff */
[----:B------:R-:W-:Y:S01]  /*9740*/  VIADD R50, R2, 0xe ;  /* 0x0000000e02327836 */ /* 0x000fe20000000000 */
        /* <DEDUP_REMOVED lines=12> */
[CC--:B--2---:R-:W-:Y:S01]  /*9810*/  LEA R42, P6, R51.reuse, R40.reuse, 0x2 ;  /* 0x00000028332a7211 */ /* 0x0c4fe200078c10ff */
[----:B----4-:R-:W-:Y:S01]  /*9820*/  VIADD R44, R2, 0x10 ;  /* 0x00000010022c7836 */ /* 0x010fe20000000000 */
        /* <DEDUP_REMOVED lines=92> */
[----:B------:R-:W-:Y:S02]  /*9df0*/  LEA.HI.X.SX32 R49, R41, R3, 0x2, P6 ;  /* 0x0000000329317211 */ /* 0x000fe400030f16ff */
[----:B------:R-:W-:Y:S01]  /*9e00*/  ISETP.LT.AND P4, PT, R32, R183, !P0 ;  /* 0x000000b72000720c */ /* 0x000fe20004781270 */
[----:B------:R-:W-:Y:S01]  /*9e10*/  VIADD R32, R2, 0x20 ;  /* 0x0000002002207836 */ /* 0x000fe20000000000 */
[CC--:B------:R-:W-:Y:S01]  /*9e20*/  LEA R42, P6, R43.reuse, R40.reuse, 0x2 ;  /* 0x000000282b2a7211 */ /* 0x0c0fe200078c10ff */
[C---:B-----5:R-:W-:Y:S01]  /*9e30*/  VIADD R36, R43.reuse, UR5 ;  /* 0x000000052b247c36 */ /* 0x060fe20008000000 */
[----:B------:R4:W-:Y:S02]  /*9e40*/  @P2 STG.E desc[UR16][R48.64], R37 ;  /* 0x0000002530002986 */ /* 0x0009e4000c101910 */
[----:B------:R-:W-:Y:S01]  /*9e50*/  LEA.HI.X.SX32 R43, R43, R3, 0x2, P6 ;  /* 0x000000032b2b7211 */ /* 0x000fe200030f16ff */
[----:B------:R-:W-:Y:S01]  /*9e60*/  VIADD R41, R36, UR5 ;  /* 0x0000000524297c36 */ /* 0x000fe20008000000 */
[----:B------:R-:W-:Y:S01]  /*9e70*/  ISETP.LT.AND P2, PT, R32, R183, !P0 ;  /* 0x000000b72000720c */ /* 0x000fe20004741270 */
[----:B------:R-:W-:Y:S01]  /*9e80*/  VIADD R32, R2, 0x21 ;  /* 0x0000002102207836 */ /* 0x000fe20000000000 */
[----:B------:R-:W-:Y:S01]  /*9e90*/  LEA R44, P6, R36, R40, 0x2 ;  /* 0x00000028242c7211 */ /* 0x000fe200078c10ff */
[----:B------:R5:W-:Y:S01]  /*9ea0*/  @P3 STG.E desc[UR16][R42.64], R34 ;  /* 0x000000222a003986 */ /* 0x000be2000c101910 */
[----:B--2---:R-:W-:-:S02]  /*9eb0*/  VIADD R46, R2, 0x23 ;  /* 0x00000023022e7836 */ /* 0x004fc40000000000 */
[----:B------:R-:W-:Y:S01]  /*9ec0*/  LEA.HI.X.SX32 R45, R36, R3, 0x2, P6 ;  /* 0x00000003242d7211 */ /* 0x000fe200030f16ff */
[----:B------:R-:W-:Y:S01]  /*9ed0*/  VIADD R36, R2, 0x22 ;  /* 0x0000002202247836 */ /* 0x000fe20000000000 */
[-C--:B------:R-:W-:Y:S01]  /*9ee0*/  ISETP.LT.AND P3, PT, R32, R183.reuse, !P0 ;  /* 0x000000b72000720c */ /* 0x080fe20004761270 */
[C---:B----4-:R-:W-:Y:S01]  /*9ef0*/  VIADD R37, R41.reuse, UR5 ;  /* 0x0000000529257c36 */ /* 0x050fe20008000000 */
[CC--:B------:R-:W-:Y:S01]  /*9f00*/  LEA R32, P6, R41.reuse, R40.reuse, 0x2 ;  /* 0x0000002829207211 */ /* 0x0c0fe200078c10ff */
[----:B------:R2:W-:Y:S01]  /*9f10*/  @P5 STG.E desc[UR16][R44.64], R38 ;  /* 0x000000262c005986 */ /* 0x0005e2000c101910 */
[----:B------:R-:W-:Y:S02]  /*9f20*/  ISETP.LT.AND P5, PT, R36, R183, !P0 ;  /* 0x000000b72400720c */ /* 0x000fe400047a1270 */
[----:B------:R-:W-:Y:S01]  /*9f30*/  LEA.HI.X.SX32 R33, R41, R3, 0x2, P6 ;  /* 0x0000000329217211 */ /* 0x000fe200030f16ff */
[C---:B------:R-:W-:Y:S01]  /*9f40*/  VIADD R41, R37.reuse, UR5 ;  /* 0x0000000525297c36 */ /* 0x040fe20008000000 */
[----:B------:R-:W-:Y:S01]  /*9f50*/  LEA R36, P6, R37, R40, 0x2 ;  /* 0x0000002825247211 */ /* 0x000fe200078c10ff */
[----:B-----5:R-:W-:-:S02]  /*9f60*/  VIADD R34, R2, 0x24 ;  /* 0x0000002402227836 */ /* 0x020fc40000000000 */
[----:B------:R4:W-:Y:S01]  /*9f70*/  @P1 STG.E desc[UR16][R32.64], R35 ;  /* 0x0000002320001986 */ /* 0x0009e2000c101910 */
[----:B------:R-:W-:Y:S02]  /*9f80*/  LEA.HI.X.SX32 R37, R37, R3, 0x2, P6 ;  /* 0x0000000325257211 */ /* 0x000fe400030f16ff */
[-C--:B------:R-:W-:Y:S01]  /*9f90*/  ISETP.LT.AND P1, PT, R46, R183.reuse, !P0 ;  /* 0x000000b72e00720c */ /* 0x080fe20004721270 */
[C---:B------:R-:W-:Y:S01]  /*9fa0*/  VIADD R46, R41.reuse, UR5 ;  /* 0x00000005292e7c36 */ /* 0x040fe20008000000 */
[CC--:B------:R-:W-:Y:S01]  /*9fb0*/  LEA R42, P6, R41.reuse, R40.reuse, 0x2 ;  /* 0x00000028292a7211 */ /* 0x0c0fe200078c10ff */
[----:B------:R5:W-:Y:S01]  /*9fc0*/  @P4 STG.E desc[UR16][R36.64], R39 ;  /* 0x0000002724004986 */ /* 0x000be2000c101910 */
[----:B------:R-:W-:Y:S01]  /*9fd0*/  ISETP.LT.AND P4, PT, R34, R183, !P0 ;  /* 0x000000b72200720c */ /* 0x000fe20004781270 */
[----:B------:R-:W-:Y:S01]  /*9fe0*/  VIADD R34, R2, 0x26 ;  /* 0x0000002602227836 */ /* 0x000fe20000000000 */
[----:B------:R-:W-:Y:S02]  /*9ff0*/  LEA.HI.X.SX32 R43, R41, R3, 0x2, P6 ;  /* 0x00000003292b7211 */ /* 0x000fe400030f16ff */
[----:B--2---:R-:W-:Y:S01]  /*a000*/  LEA R44, P6, R46, R40, 0x2 ;  /* 0x000000282e2c7211 */ /* 0x004fe200078c10ff */
[----:B----4-:R-:W-:-:S02]  /*a010*/  VIADD R32, R2, 0x25 ;  /* 0x0000002502207836 */ /* 0x010fc40000000000 */
[C---:B------:R-:W-:Y:S01]  /*a020*/  VIADD R33, R46.reuse, UR5 ;  /* 0x000000052e217c36 */ /* 0x040fe20008000000 */
[----:B------:R-:W-:Y:S01]  /*a030*/  LEA.HI.X.SX32 R45, R46, R3, 0x2, P6 ;  /* 0x000000032e2d7211 */ /* 0x000fe200030f16ff */
[----:B------:R2:W-:Y:S01]  /*a040*/  @P2 STG.E desc[UR16][R42.64], R8 ;  /* 0x000000082a002986 */ /* 0x0005e2000c101910 */
[-C--:B------:R-:W-:Y:S01]  /*a050*/  ISETP.LT.AND P2, PT, R32, R183.reuse, !P0 ;  /* 0x000000b72000720c */ /* 0x080fe20004741270 */
[C---:B------:R-:W-:Y:S01]  /*a060*/  VIADD R35, R33.reuse, UR5 ;  /* 0x0000000521237c36 */ /* 0x040fe20008000000 */
[CC--:B------:R-:W-:Y:S01]  /*a070*/  LEA R32, P6, R33.reuse, R40.reuse, 0x2 ;  /* 0x0000002821207211 */ /* 0x0c0fe200078c10ff */
[----:B------:R4:W-:Y:S01]  /*a080*/  @P3 STG.E desc[UR16][R44.64], R16 ;  /* 0x000000102c003986 */ /* 0x0009e2000c101910 */
[----:B------:R-:W-:Y:S01]  /*a090*/  ISETP.LT.AND P3, PT, R34, R183, !P0 ;  /* 0x000000b72200720c */ /* 0x000fe20004761270 */
[----:B-----5:R-:W-:Y:S01]  /*a0a0*/  VIADD R36, R2, 0x27 ;  /* 0x0000002702247836 */ /* 0x020fe20000000000 */
[----:B------:R-:W-:Y:S01]  /*a0b0*/  LEA.HI.X.SX32 R33, R33, R3, 0x2, P6 ;  /* 0x0000000321217211 */ /* 0x000fe200030f16ff */
[C---:B------:R-:W-:Y:S01]  /*a0c0*/  VIADD R37, R35.reuse, UR5 ;  /* 0x0000000523257c36 */ /* 0x040fe20008000000 */
[----:B------:R-:W-:-:S03]  /*a0d0*/  LEA R34, P6, R35, R40, 0x2 ;  /* 0x0000002823227211 */ /* 0x000fc600078c10ff */
[----:B------:R5:W-:Y:S01]  /*a0e0*/  @P5 STG.E desc[UR16][R32.64], R9 ;  /* 0x0000000920005986 */ /* 0x000be2000c101910 */
[----:B------:R-:W-:Y:S01]  /*a0f0*/  LEA.HI.X.SX32 R35, R35, R3, 0x2, P6 ;  /* 0x0000000323237211 */ /* 0x000fe200030f16ff */
[----:B--2---:R-:W-:Y:S01]  /*a100*/  VIADD R8, R2, 0x28 ;  /* 0x0000002802087836 */ /* 0x004fe20000000000 */
[-C--:B------:R-:W-:Y:S01]  /*a110*/  ISETP.LT.AND P5, PT, R36, R183.reuse, !P0 ;  /* 0x000000b72400720c */ /* 0x080fe200047a1270 */
[C---:B----4-:R-:W-:Y:S01]  /*a120*/  VIADD R16, R37.reuse, UR5 ;  /* 0x0000000525107c36 */ /* 0x050fe20008000000 */
[CC--:B------:R-:W-:Y:S01]  /*a130*/  LEA R36, P6, R37.reuse, R40.reuse, 0x2 ;  /* 0x0000002825247211 */ /* 0x0c0fe200078c10ff */
[----:B------:R-:W-:Y:S01]  /*a140*/  @P1 STG.E desc[UR16][R34.64], R17 ;  /* 0x0000001122001986 */ /* 0x000fe2000c101910 */
[----:B------:R-:W-:Y:S01]  /*a150*/  ISETP.LT.AND P1, PT, R8, R183, !P0 ;  /* 0x000000b70800720c */ /* 0x000fe20004721270 */
[----:B------:R-:W-:Y:S01]  /*a160*/  VIADD R8, R2, 0x29 ;  /* 0x0000002902087836 */ /* 0x000fe20000000000 */
[----:B------:R-:W-:Y:S02]  /*a170*/  LEA.HI.X.SX32 R37, R37, R3, 0x2, P6 ;  /* 0x0000000325257211 */ /* 0x000fe400030f16ff */
[C---:B------:R-:W-:Y:S01]  /*a180*/  LEA R38, P6, R16.reuse, R40, 0x2 ;  /* 0x0000002810267211 */ /* 0x040fe200078c10ff */
[----:B-----5:R-:W-:-:S02]  /*a190*/  VIADD R9, R16, UR5 ;  /* 0x0000000510097c36 */ /* 0x020fc40008000000 */
[----:B------:R2:W-:Y:S01]  /*a1a0*/  @P4 STG.E desc[UR16][R36.64], R10 ;  /* 0x0000000a24004986 */ /* 0x0005e2000c101910 */
[----:B------:R-:W-:Y:S01]  /*a1b0*/  LEA.HI.X.SX32 R39, R16, R3, 0x2, P6 ;  /* 0x0000000310277211 */ /* 0x000fe200030f16ff */
[----:B------:R-:W-:Y:S01]  /*a1c0*/  VIADD R16, R2, 0x2a ;  /* 0x0000002a02107836 */ /* 0x000fe20000000000 */
[-C--:B------:R-:W-:Y:S01]  /*a1d0*/  ISETP.LT.AND P4, PT, R8, R183.reuse, !P0 ;  /* 0x000000b70800720c */ /* 0x080fe20004781270 */
[C---:B------:R-:W-:Y:S01]  /*a1e0*/  VIADD R32, R9.reuse, UR5 ;  /* 0x0000000509207c36 */ /* 0x040fe20008000000 */
[CC--:B------:R-:W-:Y:S01]  /*a1f0*/  LEA R8, P6, R9.reuse, R40.reuse, 0x2 ;  /* 0x0000002809087211 */ /* 0x0c0fe200078c10ff */
[----:B------:R4:W-:Y:S01]  /*a200*/  @P2 STG.E desc[UR16][R38.64], R18 ;  /* 0x0000001226002986 */ /* 0x0009e2000c101910 */
[----:B------:R-:W-:Y:S01]  /*a210*/  ISETP.LT.AND P2, PT, R16, R183, !P0 ;  /* 0x000000b71000720c */ /* 0x000fe20004741270 */
[C---:B------:R-:W-:Y:S01]  /*a220*/  VIADD R33, R32.reuse, UR5 ;  /* 0x0000000520217c36 */ /* 0x040fe20008000000 */
[----:B------:R-:W-:Y:S02]  /*a230*/  LEA.HI.X.SX32 R9, R9, R3, 0x2, P6 ;  /* 0x0000000309097211 */ /* 0x000fe400030f16ff */
[----:B------:R-:W-:Y:S01]  /*a240*/  LEA R16, P6, R32, R40, 0x2 ;  /* 0x0000002820107211 */ /* 0x000fe200078c10ff */
[----:B--2---:R-:W-:-:S02]  /*a250*/  VIADD R10, R2, 0x2b ;  /* 0x0000002b020a7836 */ /* 0x004fc40000000000 */
[----:B------:R2:W-:Y:S01]  /*a260*/  @P3 STG.E desc[UR16][R8.64], R11 ;  /* 0x0000000b08003986 */ /* 0x0005e2000c101910 */
[----:B------:R-:W-:Y:S02]  /*a270*/  LEA.HI.X.SX32 R17, R32, R3, 0x2, P6 ;  /* 0x0000000320117211 */ /* 0x000fe400030f16ff */
[----:B------:R-:W-:Y:S01]  /*a280*/  ISETP.LT.AND P3, PT, R10, R183, !P0 ;  /* 0x000000b70a00720c */ /* 0x000fe20004761270 */
[----:B------:R-:W-:Y:S01]  /*a290*/  VIADD R10, R2, 0x2c ;  /* 0x0000002c020a7836 */ /* 0x000fe20000000000 */
[CC--:B------:R-:W-:Y:S01]  /*a2a0*/  LEA R32, P6, R33.reuse, R40.reuse, 0x2 ;  /* 0x0000002821207211 */ /* 0x0c0fe200078c10ff */
[C---:B----4-:R-:W-:Y:S01]  /*a2b0*/  VIADD R18, R33.reuse, UR5 ;  /* 0x0000000521127c36 */ /* 0x050fe20008000000 */
[----:B------:R4:W-:Y:S02]  /*a2c0*/  @P5 STG.E desc[UR16][R16.64], R19 ;  /* 0x0000001310005986 */ /* 0x0009e4000c101910 */
[----:B------:R-:W-:Y:S01]  /*a2d0*/  LEA.HI.X.SX32 R33, R33, R3, 0x2, P6 ;  /* 0x0000000321217211 */ /* 0x000fe200030f16ff */
[----:B------:R-:W-:Y:S01]  /*a2e0*/  VIADD R36, R18, UR5 ;  /* 0x0000000512247c36 */ /* 0x000fe20008000000 */
[----:B------:R-:W-:Y:S01]  /*a2f0*/  ISETP.LT.AND P5, PT, R10, R183, !P0 ;  /* 0x000000b70a00720c */ /* 0x000fe200047a1270 */
[----:B------:R-:W-:Y:S01]  /*a300*/  VIADD R10, R2, 0x2d ;  /* 0x0000002d020a7836 */ /* 0x000fe20000000000 */
[----:B------:R-:W-:Y:S01]  /*a310*/  LEA R34, P6, R18, R40, 0x2 ;  /* 0x0000002812227211 */ /* 0x000fe200078c10ff */
[----:B------:R5:W-:Y:S01]  /*a320*/  @P1 STG.E desc[UR16][R32.64], R12 ;  /* 0x0000000c20001986 */ /* 0x000be2000c101910 */
[----:B--2---:R-:W-:-:S02]  /*a330*/  VIADD R11, R36, UR5 ;  /* 0x00000005240b7c36 */ /* 0x004fc40008000000 */
[----:B------:R-:W-:Y:S02]  /*a340*/  LEA.HI.X.SX32 R35, R18, R3, 0x2, P6 ;  /* 0x0000000312237211 */ /* 0x000fe400030f16ff */
[----:B------:R-:W-:Y:S01]  /*a350*/  ISETP.LT.AND P1, PT, R10, R183, !P0 ;  /* 0x000000b70a00720c */ /* 0x000fe20004721270 */
[----:B------:R-:W-:Y:S01]  /*a360*/  VIADD R10, R2, 0x2e ;  /* 0x0000002e020a7836 */ /* 0x000fe20000000000 */
[-C--:B------:R-:W-:Y:S01]  /*a370*/  LEA R8, P6, R36, R40.reuse, 0x2 ;  /* 0x0000002824087211 */ /* 0x080fe200078c10ff */
[----:B------:R2:W-:Y:S01]  /*a380*/  @P4 STG.E desc[UR16][R34.64], R24 ;  /* 0x0000001822004986 */ /* 0x0005e2000c101910 */
[----:B----4-:R-:W-:Y:S02]  /*a390*/  VIADD R16, R2, 0x2f ;  /* 0x0000002f02107836 */ /* 0x010fe40000000000 */
[----:B------:R-:W-:Y:S01]  /*a3a0*/  LEA.HI.X.SX32 R9, R36, R3, 0x2, P6 ;  /* 0x0000000324097211 */ /* 0x000fe200030f16ff */
[C---:B------:R-:W-:Y:S01]  /*a3b0*/  VIADD R17, R11.reuse, UR5 ;  /* 0x000000050b117c36 */ /* 0x040fe20008000000 */
[-C--:B------:R-:W-:Y:S01]  /*a3c0*/  ISETP.LT.AND P4, PT, R10, R183.reuse, !P0 ;  /* 0x000000b70a00720c */ /* 0x080fe20004781270 */
[----:B-----5:R-:W-:Y:S01]  /*a3d0*/  VIADD R12, R2, 0x30 ;  /* 0x00000030020c7836 */ /* 0x020fe20000000000 */
[-C--:B------:R-:W-:Y:S01]  /*a3e0*/  LEA R10, P6, R11, R40.reuse, 0x2 ;  /* 0x000000280b0a7211 */ /* 0x080fe200078c10ff */
[----:B------:R4:W-:Y:S01]  /*a3f0*/  @P2 STG.E desc[UR16][R8.64], R13 ;  /* 0x0000000d08002986 */ /* 0x0009e2000c101910 */
[----:B------:R-:W-:Y:S01]  /*a400*/  ISETP.LT.AND P2, PT, R16, R183, !P0 ;  /* 0x000000b71000720c */ /* 0x000fe20004741270 */
[----:B------:R-:W-:Y:S01]  /*a410*/  VIADD R19, R17, UR5 ;  /* 0x0000000511137c36 */ /* 0x000fe20008000000 */
[-C--:B------:R-:W-:Y:S01]  /*a420*/  LEA.HI.X.SX32 R11, R11, R3.reuse, 0x2, P6 ;  /* 0x000000030b0b7211 */ /* 0x080fe200030f16ff */
[C---:B--2---:R-:W-:Y:S01]  /*a430*/  VIADD R24, R2.reuse, 0x35 ;  /* 0x0000003502187836 */ /* 0x044fe20000000000 */
[CC--:B------:R-:W-:Y:S01]  /*a440*/  LEA R16, P6, R17.reuse, R40.reuse, 0x2 ;  /* 0x0000002811107211 */ /* 0x0c0fe200078c10ff */
[----:B------:R2:W5:Y:S03]  /*a450*/  LDS.128 R32, [R0] ;  /* 0x0000000000207984 */ /* 0x0005660000000c00 */
[----:B------:R-:W-:Y:S01]  /*a460*/  LEA.HI.X.SX32 R17, R17, R3, 0x2, P6 ;  /* 0x0000000311117211 */ /* 0x000fe200030f16ff */
[----:B------:R3:W-:Y:S01]  /*a470*/  @P3 STG.E desc[UR16][R10.64], R25 ;  /* 0x000000190a003986 */ /* 0x0007e2000c101910 */
[CC--:B------:R-:W-:Y:S01]  /*a480*/  LEA R18, P6, R19.reuse, R40.reuse, 0x2 ;  /* 0x0000002813127211 */ /* 0x0c0fe200078c10ff */
[----:B----4-:R-:W-:Y:S01]  /*a490*/  VIADD R8, R2, 0x31 ;  /* 0x0000003102087836 */ /* 0x010fe20000000000 */
[----:B------:R-:W-:Y:S01]  /*a4a0*/  ISETP.LT.AND P3, PT, R12, R183, !P0 ;  /* 0x000000b70c00720c */ /* 0x000fe20004761270 */
[C---:B------:R-:W-:Y:S01]  /*a4b0*/  VIADD R9, R19.reuse, UR5 ;  /* 0x0000000513097c36 */ /* 0x040fe20008000000 */
[----:B------:R-:W-:Y:S01]  /*a4c0*/  LEA.HI.X.SX32 R19, R19, R3, 0x2, P6 ;  /* 0x0000000313137211 */ /* 0x000fe200030f16ff */
[----:B------:R4:W-:Y:S01]  /*a4d0*/  @P5 STG.E desc[UR16][R16.64], R14 ;  /* 0x0000000e10005986 */ /* 0x0009e2000c101910 */
[----:B------:R-:W-:Y:S01]  /*a4e0*/  ISETP.LT.AND P5, PT, R8, R183, !P0 ;  /* 0x000000b70800720c */ /* 0x000fe200047a1270 */
[C---:B------:R-:W-:Y:S01]  /*a4f0*/  VIADD R12, R2.reuse, 0x32 ;  /* 0x00000032020c7836 */ /* 0x040fe20000000000 */
[----:B------:R-:W-:Y:S01]  /*a500*/  LEA R8, P6, R9, R40, 0x2 ;  /* 0x0000002809087211 */ /* 0x000fe200078c10ff */
[----:B------:R1:W-:Y:S01]  /*a510*/  @P1 STG.E desc[UR16][R18.64], R26 ;  /* 0x0000001a12001986 */ /* 0x0003e2000c101910 */
[----:B--2---:R-:W-:-:S02]  /*a520*/  VIADD R0, R2, 0x3a ;  /* 0x0000003a02007836 */ /* 0x004fc40000000000 */
[C---:B---3--:R-:W-:Y:S01]  /*a530*/  VIADD R11, R9.reuse, UR5 ;  /* 0x00000005090b7c36 */ /* 0x048fe20008000000 */
[----:B------:R-:W-:Y:S02]  /*a540*/  LEA.HI.X.SX32 R9, R9, R3, 0x2, P6 ;  /* 0x0000000309097211 */ /* 0x000fe400030f16ff */
[----:B------:R-:W-:Y:S01]  /*a550*/  ISETP.LT.AND P1, PT, R12, R183, !P0 ;  /* 0x000000b70c00720c */ /* 0x000fe20004721270 */
[C---:B------:R-:W-:Y:S01]  /*a560*/  VIADD R13, R11.reuse, UR5 ;  /* 0x000000050b0d7c36 */ /* 0x040fe20008000000 */
[-C--:B------:R-:W-:Y:S01]  /*a570*/  LEA R10, P6, R11, R40.reuse, 0x2 ;  /* 0x000000280b0a7211 */ /* 0x080fe200078c10ff */
[C---:B------:R-:W-:Y:S01]  /*a580*/  VIADD R12, R2.reuse, 0x33 ;  /* 0x00000033020c7836 */ /* 0x040fe20000000000 */
[----:B------:R2:W-:Y:S01]  /*a590*/  @P4 STG.E desc[UR16][R8.64], R15 ;  /* 0x0000000f08004986 */ /* 0x0005e2000c101910 */
[----:B----4-:R-:W-:Y:S01]  /*a5a0*/  VIADD R17, R13, UR5 ;  /* 0x000000050d117c36 */ /* 0x010fe20008000000 */
[----:B------:R-:W-:Y:S01]  /*a5b0*/  LEA.HI.X.SX32 R11, R11, R3, 0x2, P6 ;  /* 0x000000030b0b7211 */ /* 0x000fe200030f16ff */
[----:B------:R-:W-:Y:S01]  /*a5c0*/  VIADD R14, R2, 0x34 ;  /* 0x00000034020e7836 */ /* 0x000fe20000000000 */
[-C--:B------:R-:W-:Y:S01]  /*a5d0*/  ISETP.LT.AND P4, PT, R12, R183.reuse, !P0 ;  /* 0x000000b70c00720c */ /* 0x080fe20004781270 */
[----:B-1----:R-:W-:Y:S01]  /*a5e0*/  VIADD R19, R17, UR5 ;  /* 0x0000000511137c36 */ /* 0x002fe20008000000 */
[-C--:B------:R-:W-:Y:S01]  /*a5f0*/  LEA R12, P6, R13, R40.reuse, 0x2 ;  /* 0x000000280d0c7211 */ /* 0x080fe200078c10ff */
[----:B------:R-:W-:Y:S01]  /*a600*/  @P2 STG.E desc[UR16][R10.64], R27 ;  /* 0x0000001b0a002986 */ /* 0x000fe2000c101910 */
[----:B------:R-:W-:Y:S01]  /*a610*/  ISETP.LT.AND P2, PT, R14, R183, !P0 ;  /* 0x000000b70e00720c */ /* 0x000fe20004741270 */
[----:B------:R-:W-:Y:S01]  /*a620*/  VIADD R25, R19, UR5 ;  /* 0x0000000513197c36 */ /* 0x000fe20008000000 */
[----:B------:R-:W-:Y:S01]  /*a630*/  LEA.HI.X.SX32 R13, R13, R3, 0x2, P6 ;  /* 0x000000030d0d7211 */ /* 0x000fe200030f16ff */
[----:B------:R-:W-:Y:S01]  /*a640*/  VIADD R18, R2, 0x36 ;  /* 0x0000003602127836 */ /* 0x000fe20000000000 */
[----:B------:R-:W-:-:S03]  /*a650*/  LEA R16, P6, R17, R40, 0x2 ;  /* 0x0000002811107211 */ /* 0x000fc600078c10ff */
[----:B------:R1:W-:Y:S01]  /*a660*/  @P3 STG.E desc[UR16][R12.64], R20 ;  /* 0x000000140c003986 */ /* 0x0003e2000c101910 */
[-C--:B------:R-:W-:Y:S02]  /*a670*/  LEA R14, P3, R25, R40.reuse, 0x2 ;  /* 0x00000028190e7211 */ /* 0x080fe400078610ff */
[-C--:B------:R-:W-:Y:S02]  /*a680*/  LEA.HI.X.SX32 R17, R17, R3.reuse, 0x2, P6 ;  /* 0x0000000311117211 */ /* 0x080fe400030f16ff */
[-C--:B--2---:R-:W-:Y:S02]  /*a690*/  LEA R8, P6, R19, R40.reuse, 0x2 ;  /* 0x0000002813087211 */ /* 0x084fe400078c10ff */
[CC--:B------:R-:W-:Y:S01]  /*a6a0*/  LEA.HI.X.SX32 R15, R25.reuse, R3.reuse, 0x2, P3 ;  /* 0x00000003190f7211 */ /* 0x0c0fe200018f16ff */
[----:B------:R-:W-:Y:S01]  /*a6b0*/  VIADD R25, R25, UR5 ;  /* 0x0000000519197c36 */ /* 0x000fe20008000000 */
[----:B------:R-:W-:Y:S01]  /*a6c0*/  LEA.HI.X.SX32 R9, R19, R3, 0x2, P6 ;  /* 0x0000000313097211 */ /* 0x000fe200030f16ff */
[----:B------:R2:W-:Y:S01]  /*a6d0*/  @P5 STG.E desc[UR16][R16.64], R4 ;  /* 0x0000000410005986 */ /* 0x0005e2000c101910 */
[-C--:B------:R-:W-:Y:S01]  /*a6e0*/  ISETP.LT.AND P5, PT, R24, R183.reuse, !P0 ;  /* 0x000000b71800720c */ /* 0x080fe200047a1270 */
[C---:B-1----:R-:W-:Y:S01]  /*a6f0*/  VIADD R13, R25.reuse, UR5 ;  /* 0x00000005190d7c36 */ /* 0x042fe20008000000 */
[----:B------:R-:W-:Y:S01]  /*a700*/  ISETP.LT.AND P3, PT, R18, R183, !P0 ;  /* 0x000000b71200720c */ /* 0x000fe20004761270 */
[----:B------:R1:W-:Y:S01]  /*a710*/  @P1 STG.E desc[UR16][R8.64], R21 ;  /* 0x0000001508001986 */ /* 0x0003e2000c101910 */
[-C--:B------:R-:W-:Y:S01]  /*a720*/  LEA R10, P1, R25, R40.reuse, 0x2 ;  /* 0x00000028190a7211 */ /* 0x080fe200078210ff */
[----:B------:R-:W-:Y:S01]  /*a730*/  VIADD R18, R2, 0x37 ;  /* 0x0000003702127836 */ /* 0x000fe20000000000 */
[----:B------:R-:W-:Y:S01]  /*a740*/  LEA R12, P6, R13, R40, 0x2 ;  /* 0x000000280d0c7211 */ /* 0x000fe200078c10ff */
[----:B------:R3:W-:Y:S01]  /*a750*/  @P4 STG.E desc[UR16][R14.64], R5 ;  /* 0x000000050e004986 */ /* 0x0007e2000c101910 */
[----:B------:R-:W-:-:S02]  /*a760*/  LEA.HI.X.SX32 R11, R25, R3, 0x2, P1 ;  /* 0x00000003190b7211 */ /* 0x000fc400008f16ff */
[----:B------:R-:W-:Y:S01]  /*a770*/  ISETP.LT.AND P4, PT, R18, R183, !P0 ;  /* 0x000000b71200720c */ /* 0x000fe20004781270 */
[----:B--2---:R-:W-:Y:S02]  /*a780*/  VIADD R4, R2, 0x38 ;  /* 0x0000003802047836 */ /* 0x004fe40000000000 */
[----:B------:R-:W-:Y:S01]  /*a790*/  @P2 STG.E desc[UR16][R10.64], R22 ;  /* 0x000000160a002986 */ /* 0x000fe2000c101910 */
[C---:B-1----:R-:W-:Y:S01]  /*a7a0*/  VIADD R9, R13.reuse, UR5 ;  /* 0x000000050d097c36 */ /* 0x042fe20008000000 */
[----:B------:R-:W-:Y:S02]  /*a7b0*/  LEA.HI.X.SX32 R13, R13, R3, 0x2, P6 ;  /* 0x000000030d0d7211 */ /* 0x000fe400030f16ff */
[----:B------:R-:W-:Y:S01]  /*a7c0*/  ISETP.LT.AND P1, PT, R4, R183, !P0 ;  /* 0x000000b70400720c */ /* 0x000fe20004721270 */
[C---:B---3--:R-:W-:Y:S01]  /*a7d0*/  VIADD R15, R9.reuse, UR5 ;  /* 0x00000005090f7c36 */ /* 0x048fe20008000000 */
[----:B------:R-:W-:Y:S01]  /*a7e0*/  LEA R4, P2, R9, R40, 0x2 ;  /* 0x0000002809047211 */ /* 0x000fe200078410ff */
[----:B------:R1:W-:Y:S01]  /*a7f0*/  @P5 STG.E desc[UR16][R12.64], R6 ;  /* 0x000000060c005986 */ /* 0x0003e2000c101910 */
[----:B------:R-:W-:-:S02]  /*a800*/  VIADD R14, R2, 0x39 ;  /* 0x00000039020e7836 */ /* 0x000fc40000000000 */
[-C--:B------:R-:W-:Y:S02]  /*a810*/  LEA R8, P5, R15, R40.reuse, 0x2 ;  /* 0x000000280f087211 */ /* 0x080fe400078a10ff */
[-C--:B------:R-:W-:Y:S02]  /*a820*/  LEA.HI.X.SX32 R5, R9, R3.reuse, 0x2, P2 ;  /* 0x0000000309057211 */ /* 0x080fe400010f16ff */
[C---:B------:R-:W-:Y:S01]  /*a830*/  LEA.HI.X.SX32 R9, R15.reuse, R3, 0x2, P5 ;  /* 0x000000030f097211 */ /* 0x040fe200028f16ff */
[----:B------:R-:W-:Y:S01]  /*a840*/  VIADD R15, R15, UR5 ;  /* 0x000000050f0f7c36 */ /* 0x000fe20008000000 */
[-C--:B------:R-:W-:Y:S01]  /*a850*/  ISETP.LT.AND P2, PT, R14, R183.reuse, !P0 ;  /* 0x000000b70e00720c */ /* 0x080fe20004741270 */
[----:B------:R2:W-:Y:S01]  /*a860*/  @P3 STG.E desc[UR16][R4.64], R23 ;  /* 0x0000001704003986 */ /* 0x0005e2000c101910 */
[----:B------:R-:W-:Y:S01]  /*a870*/  ISETP.LT.AND P5, PT, R0, R183, !P0 ;  /* 0x000000b70000720c */ /* 0x000fe200047a1270 */
[C---:B-1----:R-:W-:Y:S01]  /*a880*/  VIADD R13, R15.reuse, UR5 ;  /* 0x000000050f0d7c36 */ /* 0x042fe20008000000 */
[-C--:B------:R-:W-:Y:S01]  /*a890*/  LEA R10, P3, R15, R40.reuse, 0x2 ;  /* 0x000000280f0a7211 */ /* 0x080fe200078610ff */
[C---:B------:R-:W-:Y:S01]  /*a8a0*/  VIADD R0, R2.reuse, 0x3c ;  /* 0x0000003c02007836 */ /* 0x040fe20000000000 */
[----:B------:R1:W-:Y:S01]  /*a8b0*/  @P4 STG.E desc[UR16][R8.64], R7 ;  /* 0x0000000708004986 */ /* 0x0003e2000c101910 */
[C---:B------:R-:W-:Y:S01]  /*a8c0*/  VIADD R14, R13.reuse, UR5 ;  /* 0x000000050d0e7c36 */ /* 0x040fe20008000000 */
[----:B------:R-:W-:Y:S01]  /*a8d0*/  LEA R12, P6, R13, R40, 0x2 ;  /* 0x000000280d0c7211 */ /* 0x000fe200078c10ff */
[----:B------:R-:W-:Y:S01]  /*a8e0*/  VIADD R6, R2, 0x3b ;  /* 0x0000003b02067836 */ /* 0x000fe20000000000 */
[----:B------:R-:W-:-:S02]  /*a8f0*/  LEA.HI.X.SX32 R11, R15, R3, 0x2, P3 ;  /* 0x000000030f0b7211 */ /* 0x000fc400018f16ff */
[----:B------:R-:W-:Y:S02]  /*a900*/  LEA.HI.X.SX32 R13, R13, R3, 0x2, P6 ;  /* 0x000000030d0d7211 */ /* 0x000fe400030f16ff */
[-C--:B------:R-:W-:Y:S01]  /*a910*/  ISETP.LT.AND P3, PT, R0, R183.reuse, !P0 ;  /* 0x000000b70000720c */ /* 0x080fe20004761270 */
[----:B------:R3:W-:Y:S01]  /*a920*/  @P1 STG.E desc[UR16][R10.64], R28 ;  /* 0x0000001c0a001986 */ /* 0x0007e2000c101910 */
[----:B------:R-:W-:Y:S01]  /*a930*/  VIADD R0, R2, 0x3d ;  /* 0x0000003d02007836 */ /* 0x000fe20000000000 */
[CC--:B--2---:R-:W-:Y:S01]  /*a940*/  LEA R4, P1, R14.reuse, R40.reuse, 0x2 ;  /* 0x000000280e047211 */ /* 0x0c4fe200078210ff */
[----:B-1----:R-:W-:Y:S01]  /*a950*/  VIADD R7, R14, UR5 ;  /* 0x000000050e077c36 */ /* 0x002fe20008000000 */
[-C--:B------:R-:W-:Y:S01]  /*a960*/  ISETP.LT.AND P4, PT, R6, R183.reuse, !P0 ;  /* 0x000000b70600720c */ /* 0x080fe20004781270 */
[----:B-----5:R1:W-:Y:S01]  /*a970*/  @P2 STG.E desc[UR16][R12.64], R32 ;  /* 0x000000200c002986 */ /* 0x0203e2000c101910 */
[----:B------:R-:W-:Y:S01]  /*a980*/  ISETP.LT.AND P2, PT, R0, R183, !P0 ;  /* 0x000000b70000720c */ /* 0x000fe20004741270 */
[C---:B------:R-:W-:Y:S01]  /*a990*/  VIADD R9, R7.reuse, UR5 ;  /* 0x0000000507097c36 */ /* 0x040fe20008000000 */
[-C--:B------:R-:W-:Y:S01]  /*a9a0*/  LEA R6, P6, R7, R40.reuse, 0x2 ;  /* 0x0000002807067211 */ /* 0x080fe200078c10ff */
[----:B------:R-:W-:Y:S01]  /*a9b0*/  VIADD R0, R2, 0x3e ;  /* 0x0000003e02007836 */ /* 0x000fe20000000000 */
[-C--:B------:R-:W-:Y:S01]  /*a9c0*/  LEA.HI.X.SX32 R5, R14, R3.reuse, 0x2, P1 ;  /* 0x000000030e057211 */ /* 0x080fe200008f16ff */
[C---:B------:R-:W-:Y:S01]  /*a9d0*/  VIADD R15, R9.reuse, UR5 ;  /* 0x00000005090f7c36 */ /* 0x040fe20008000000 */
[-C--:B------:R-:W-:Y:S01]  /*a9e0*/  LEA R8, P1, R9, R40.reuse, 0x2 ;  /* 0x0000002809087211 */ /* 0x080fe200078210ff */
[----:B------:R-:W-:Y:S01]  /*a9f0*/  VIADD R2, R2, 0x3f ;  /* 0x0000003f02027836 */ /* 0x000fe20000000000 */
[-C--:B------:R-:W-:Y:S01]  /*aa00*/  LEA.HI.X.SX32 R7, R7, R3.reuse, 0x2, P6 ;  /* 0x0000000307077211 */ /* 0x080fe200030f16ff */
[----:B------:R2:W-:Y:S01]  /*aa10*/  @P5 STG.E desc[UR16][R4.64], R29 ;  /* 0x0000001d04005986 */ /* 0x0005e2000c101910 */
[C---:B---3--:R-:W-:Y:S01]  /*aa20*/  LEA R10, P6, R15.reuse, R40, 0x2 ;  /* 0x000000280f0a7211 */ /* 0x048fe200078c10ff */
[----:B-1----:R-:W-:Y:S01]  /*aa30*/  VIADD R13, R15, UR5 ;  /* 0x000000050f0d7c36 */ /* 0x002fe20008000000 */
[----:B------:R-:W-:Y:S01]  /*aa40*/  LEA.HI.X.SX32 R9, R9, R3, 0x2, P1 ;  /* 0x0000000309097211 */ /* 0x000fe200008f16ff */
[----:B------:R2:W-:Y:S01]  /*aa50*/  @P4 STG.E desc[UR16][R6.64], R33 ;  /* 0x0000002106004986 */ /* 0x0005e2000c101910 */
[-C--:B------:R-:W-:Y:S01]  /*aa60*/  ISETP.LT.AND P1, PT, R0, R183.reuse, !P0 ;  /* 0x000000b70000720c */ /* 0x080fe20004721270 */
[----:B------:R-:W-:Y:S01]  /*aa70*/  VIADD R14, R13, UR5 ;  /* 0x000000050d0e7c36 */ /* 0x000fe20008000000 */
[----:B------:R-:W-:Y:S01]  /*aa80*/  ISETP.LT.AND P0, PT, R2, R183, !P0 ;  /* 0x000000b70200720c */ /* 0x000fe20004701270 */
[----:B------:R2:W-:Y:S01]  /*aa90*/  @P3 STG.E desc[UR16][R8.64], R30 ;  /* 0x0000001e08003986 */ /* 0x0005e2000c101910 */
[----:B------:R-:W-:-:S02]  /*aaa0*/  LEA.HI.X.SX32 R11, R15, R3, 0x2, P6 ;  /* 0x000000030f0b7211 */ /* 0x000fc400030f16ff */
[----:B------:R-:W-:-:S03]  /*aab0*/  LEA R12, P6, R13, R40, 0x2 ;  /* 0x000000280d0c7211 */ /* 0x000fc600078c10ff */
[----:B------:R2:W-:Y:S01]  /*aac0*/  @P2 STG.E desc[UR16][R10.64], R34 ;  /* 0x000000220a002986 */ /* 0x0005e2000c101910 */
[----:B------:R-:W-:Y:S02]  /*aad0*/  LEA.HI.X.SX32 R13, R13, R3, 0x2, P6 ;  /* 0x000000030d0d7211 */ /* 0x000fe400030f16ff */
[----:B------:R-:W-:-:S03]  /*aae0*/  LEA R40, P6, R14, R40, 0x2 ;  /* 0x000000280e287211 */ /* 0x000fc600078c10ff */
[----:B------:R2:W-:Y:S01]  /*aaf0*/  @P1 STG.E desc[UR16][R12.64], R31 ;  /* 0x0000001f0c001986 */ /* 0x0005e2000c101910 */
[----:B------:R-:W-:Y:S01]  /*ab00*/  LEA.HI.X.SX32 R41, R14, R3, 0x2, P6 ;  /* 0x000000030e297211 */ /* 0x000fe200030f16ff */
[----:B------:R-:W-:Y:S08]  /*ab10*/  @!P0 EXIT ;  /* 0x000000000000894d */ /* 0x000ff00003800000 */
[----:B------:R-:W-:Y:S01]  /*ab20*/  STG.E desc[UR16][R40.64], R35 ;  /* 0x0000002328007986 */ /* 0x000fe2000c101910 */
[----:B------:R-:W-:Y:S05]  /*ab30*/  EXIT ;  /* 0x000000000000794d */ /* 0x000fea0003800000 */
.L_x_2:
[----:B------:R-:W-:-:S00]  /*ab40*/  BRA `(.L_x_2) ;  /* 0xfffffffc00fc7947 */ /* 0x000fc0000383ffff */
[----:B------:R-:W-:-:S00]  /*ab50*/  NOP ;  /* 0x0000000000007918 */ /* 0x000fc00000000000 */
        /* <DEDUP_REMOVED lines=10> */
.L_x_3:


//--------------------- .nv.shared.matmul_kernel  --------------------------
	.section	.nv.shared.matmul_kernel,"aw",@nobits
	.sectionflags	@""
	.align	16
	.zero		1024


//--------------------- .nv.shared.reserved.0     --------------------------
	.section	.nv.shared.reserved.0,"aw",@nobits
	.weak		__nv_reservedSMEM_offset_0_alias
	.size		__nv_reservedSMEM_offset_0_alias, 0, 0
	.other		__nv_reservedSMEM_offset_0_alias,@"STO_CUDA_RESERVED_SHARED STV_DEFAULT"
__nv_reservedSMEM_offset_0_alias:
	.zero		0


//--------------------- .nv.constant0.matmul_kernel --------------------------
	.section	.nv.constant0.matmul_kernel,"a",@progbits
	.sectionflags	@""
	.align	4
.nv.constant0.matmul_kernel:
	.zero		608


//--------------------- SYMBOLS --------------------------

	.type		.nv.reservedSmem.offset0,@object
	.size		.nv.reservedSmem.offset0,0x4
